//
// Generated by NVIDIA NVVM Compiler
//
// Compiler Build ID: CL-36424714
// Cuda compilation tools, release 13.0, V13.0.88
// Based on NVVM 20.0.0
//

.version 9.0
.target sm_100
.address_size 64

	// .globl	_Z25makeRightHandSideIdentityPdi

.visible .entry _Z25makeRightHandSideIdentityPdi(
	.param .u64 .ptr .align 1 _Z25makeRightHandSideIdentityPdi_param_0,
	.param .u32 _Z25makeRightHandSideIdentityPdi_param_1
)
{
	.reg .pred 	%p<26>;
	.reg .b32 	%r<56>;
	.reg .b64 	%rd<11>;
	.reg .b64 	%fd<16>;

	ld.param.u64 	%rd2, [_Z25makeRightHandSideIdentityPdi_param_0];
	ld.param.u32 	%r22, [_Z25makeRightHandSideIdentityPdi_param_1];
	cvta.to.global.u64 	%rd1, %rd2;
	mov.u32 	%r23, %ctaid.x;
	mov.u32 	%r24, %ntid.x;
	mov.u32 	%r25, %tid.x;
	mad.lo.s32 	%r1, %r23, %r24, %r25;
	setp.ge.s32 	%p1, %r1, %r22;
	@%p1 bra 	$L__BB0_13;
	shl.b32 	%r2, %r22, 1;
	setp.ge.s32 	%p2, %r22, %r2;
	@%p2 bra 	$L__BB0_13;
	mul.lo.s32 	%r3, %r2, %r1;
	add.s32 	%r26, %r22, -1;
	and.b32  	%r4, %r22, 7;
	setp.lt.u32 	%p3, %r26, 7;
	mov.u32 	%r53, %r22;
	@%p3 bra 	$L__BB0_5;
	and.b32  	%r5, %r22, -8;
	mul.lo.s32 	%r28, %r1, %r22;
	shl.b32 	%r29, %r28, 1;
	add.s32 	%r50, %r29, %r22;
	neg.s32 	%r49, %r1;
	mov.b32 	%r52, 0;
	mov.u32 	%r53, %r22;
$L__BB0_4:
	.pragma "nounroll";
	setp.eq.s32 	%p4, %r49, 0;
	selp.f64 	%fd1, 0d3FF0000000000000, 0d0000000000000000, %p4;
	mul.wide.s32 	%rd3, %r50, 8;
	add.s64 	%rd4, %rd1, %rd3;
	st.global.f64 	[%rd4], %fd1;
	sub.s32 	%r30, %r53, %r22;
	add.s32 	%r31, %r30, 1;
	setp.eq.s32 	%p5, %r1, %r31;
	selp.f64 	%fd2, 0d3FF0000000000000, 0d0000000000000000, %p5;
	st.global.f64 	[%rd4+8], %fd2;
	add.s32 	%r32, %r30, 2;
	setp.eq.s32 	%p6, %r1, %r32;
	selp.f64 	%fd3, 0d3FF0000000000000, 0d0000000000000000, %p6;
	st.global.f64 	[%rd4+16], %fd3;
	add.s32 	%r33, %r30, 3;
	setp.eq.s32 	%p7, %r1, %r33;
	selp.f64 	%fd4, 0d3FF0000000000000, 0d0000000000000000, %p7;
	st.global.f64 	[%rd4+24], %fd4;
	add.s32 	%r34, %r30, 4;
	setp.eq.s32 	%p8, %r1, %r34;
	selp.f64 	%fd5, 0d3FF0000000000000, 0d0000000000000000, %p8;
	st.global.f64 	[%rd4+32], %fd5;
	add.s32 	%r35, %r30, 5;
	setp.eq.s32 	%p9, %r1, %r35;
	selp.f64 	%fd6, 0d3FF0000000000000, 0d0000000000000000, %p9;
	st.global.f64 	[%rd4+40], %fd6;
	add.s32 	%r36, %r30, 6;
	setp.eq.s32 	%p10, %r1, %r36;
	selp.f64 	%fd7, 0d3FF0000000000000, 0d0000000000000000, %p10;
	st.global.f64 	[%rd4+48], %fd7;
	add.s32 	%r37, %r30, 7;
	setp.eq.s32 	%p11, %r1, %r37;
	selp.f64 	%fd8, 0d3FF0000000000000, 0d0000000000000000, %p11;
	st.global.f64 	[%rd4+56], %fd8;
	add.s32 	%r53, %r53, 8;
	add.s32 	%r52, %r52, 8;
	add.s32 	%r50, %r50, 8;
	add.s32 	%r49, %r49, 8;
	setp.ne.s32 	%p12, %r52, %r5;
	@%p12 bra 	$L__BB0_4;
$L__BB0_5:
	setp.eq.s32 	%p13, %r4, 0;
	@%p13 bra 	$L__BB0_13;
	and.b32  	%r17, %r22, 3;
	setp.lt.u32 	%p14, %r4, 4;
	@%p14 bra 	$L__BB0_8;
	sub.s32 	%r38, %r53, %r22;
	setp.eq.s32 	%p15, %r1, %r38;
	selp.f64 	%fd9, 0d3FF0000000000000, 0d0000000000000000, %p15;
	add.s32 	%r39, %r53, %r3;
	mul.wide.s32 	%rd5, %r39, 8;
	add.s64 	%rd6, %rd1, %rd5;
	st.global.f64 	[%rd6], %fd9;
	add.s32 	%r40, %r38, 1;
	setp.eq.s32 	%p16, %r1, %r40;
	selp.f64 	%fd10, 0d3FF0000000000000, 0d0000000000000000, %p16;
	st.global.f64 	[%rd6+8], %fd10;
	add.s32 	%r41, %r38, 2;
	setp.eq.s32 	%p17, %r1, %r41;
	selp.f64 	%fd11, 0d3FF0000000000000, 0d0000000000000000, %p17;
	st.global.f64 	[%rd6+16], %fd11;
	add.s32 	%r42, %r38, 3;
	setp.eq.s32 	%p18, %r1, %r42;
	selp.f64 	%fd12, 0d3FF0000000000000, 0d0000000000000000, %p18;
	st.global.f64 	[%rd6+24], %fd12;
	add.s32 	%r53, %r53, 4;
$L__BB0_8:
	setp.eq.s32 	%p19, %r17, 0;
	@%p19 bra 	$L__BB0_13;
	setp.eq.s32 	%p20, %r17, 1;
	@%p20 bra 	$L__BB0_11;
	sub.s32 	%r43, %r53, %r22;
	setp.eq.s32 	%p21, %r1, %r43;
	selp.f64 	%fd13, 0d3FF0000000000000, 0d0000000000000000, %p21;
	add.s32 	%r44, %r53, %r3;
	mul.wide.s32 	%rd7, %r44, 8;
	add.s64 	%rd8, %rd1, %rd7;
	st.global.f64 	[%rd8], %fd13;
	add.s32 	%r45, %r43, 1;
	setp.eq.s32 	%p22, %r1, %r45;
	selp.f64 	%fd14, 0d3FF0000000000000, 0d0000000000000000, %p22;
	st.global.f64 	[%rd8+8], %fd14;
	add.s32 	%r53, %r53, 2;
$L__BB0_11:
	and.b32  	%r46, %r22, 1;
	setp.eq.b32 	%p23, %r46, 1;
	not.pred 	%p24, %p23;
	@%p24 bra 	$L__BB0_13;
	sub.s32 	%r47, %r53, %r22;
	setp.eq.s32 	%p25, %r1, %r47;
	selp.f64 	%fd15, 0d3FF0000000000000, 0d0000000000000000, %p25;
	add.s32 	%r48, %r53, %r3;
	mul.wide.s32 	%rd9, %r48, 8;
	add.s64 	%rd10, %rd1, %rd9;
	st.global.f64 	[%rd10], %fd15;
$L__BB0_13:
	ret;

}
	// .globl	_Z15partialPivotingPdi
.visible .entry _Z15partialPivotingPdi(
	.param .u64 .ptr .align 1 _Z15partialPivotingPdi_param_0,
	.param .u32 _Z15partialPivotingPdi_param_1
)
{
	.reg .pred 	%p<9>;
	.reg .b32 	%r<23>;
	.reg .b64 	%rd<21>;
	.reg .b64 	%fd<13>;

	ld.param.u64 	%rd10, [_Z15partialPivotingPdi_param_0];
	ld.param.u32 	%r14, [_Z15partialPivotingPdi_param_1];
	mov.u32 	%r15, %ctaid.x;
	mov.u32 	%r16, %ntid.x;
	mov.u32 	%r17, %tid.x;
	mad.lo.s32 	%r1, %r15, %r16, %r17;
	add.s32 	%r18, %r14, -1;
	setp.ge.s32 	%p1, %r1, %r18;
	@%p1 bra 	$L__BB1_8;
	cvta.to.global.u64 	%rd1, %rd10;
	shl.b32 	%r2, %r14, 1;
	mul.lo.s32 	%r3, %r2, %r1;
	mul.wide.s32 	%rd11, %r3, 8;
	add.s64 	%rd19, %rd1, %rd11;
	ld.global.f64 	%fd1, [%rd19+8];
	mul.wide.s32 	%rd12, %r2, 8;
	add.s64 	%rd13, %rd19, %rd12;
	ld.global.f64 	%fd2, [%rd13+8];
	setp.geu.f64 	%p2, %fd1, %fd2;
	setp.lt.s32 	%p3, %r14, 1;
	or.pred  	%p4, %p2, %p3;
	@%p4 bra 	$L__BB1_8;
	max.s32 	%r4, %r2, 1;
	and.b32  	%r5, %r4, 3;
	setp.lt.u32 	%p5, %r14, 2;
	mov.b32 	%r21, 0;
	@%p5 bra 	$L__BB1_5;
	and.b32  	%r21, %r4, 2147483644;
	neg.s32 	%r20, %r21;
	mul.wide.u32 	%rd3, %r2, 8;
$L__BB1_4:
	ld.global.f64 	%fd3, [%rd19];
	add.s64 	%rd14, %rd19, %rd3;
	ld.global.f64 	%fd4, [%rd14];
	st.global.f64 	[%rd19], %fd4;
	st.global.f64 	[%rd14], %fd3;
	ld.global.f64 	%fd5, [%rd19+8];
	ld.global.f64 	%fd6, [%rd14+8];
	st.global.f64 	[%rd19+8], %fd6;
	st.global.f64 	[%rd14+8], %fd5;
	ld.global.f64 	%fd7, [%rd19+16];
	ld.global.f64 	%fd8, [%rd14+16];
	st.global.f64 	[%rd19+16], %fd8;
	st.global.f64 	[%rd14+16], %fd7;
	ld.global.f64 	%fd9, [%rd19+24];
	ld.global.f64 	%fd10, [%rd14+24];
	st.global.f64 	[%rd19+24], %fd10;
	st.global.f64 	[%rd14+24], %fd9;
	add.s32 	%r20, %r20, 4;
	add.s64 	%rd19, %rd19, 32;
	setp.ne.s32 	%p6, %r20, 0;
	@%p6 bra 	$L__BB1_4;
$L__BB1_5:
	setp.eq.s32 	%p7, %r5, 0;
	@%p7 bra 	$L__BB1_8;
	mul.wide.u32 	%rd16, %r21, 8;
	add.s64 	%rd17, %rd11, %rd16;
	add.s64 	%rd20, %rd1, %rd17;
	mul.wide.u32 	%rd7, %r2, 8;
	neg.s32 	%r22, %r5;
$L__BB1_7:
	.pragma "nounroll";
	ld.global.f64 	%fd11, [%rd20];
	add.s64 	%rd18, %rd20, %rd7;
	ld.global.f64 	%fd12, [%rd18];
	st.global.f64 	[%rd20], %fd12;
	st.global.f64 	[%rd18], %fd11;
	add.s64 	%rd20, %rd20, 8;
	add.s32 	%r22, %r22, 1;
	setp.ne.s32 	%p8, %r22, 0;
	@%p8 bra 	$L__BB1_7;
$L__BB1_8:
	ret;

}
	// .globl	_Z16reduceToDiagonalPdi
.visible .entry _Z16reduceToDiagonalPdi(
	.param .u64 .ptr .align 1 _Z16reduceToDiagonalPdi_param_0,
	.param .u32 _Z16reduceToDiagonalPdi_param_1
)
{
	.reg .pred 	%p<12>;
	.reg .b32 	%r<35>;
	.reg .b64 	%rd<12>;
	.reg .b64 	%fd<31>;

	ld.param.u64 	%rd5, [_Z16reduceToDiagonalPdi_param_0];
	ld.param.u32 	%r23, [_Z16reduceToDiagonalPdi_param_1];
	cvta.to.global.u64 	%rd1, %rd5;
	mov.u32 	%r24, %ctaid.x;
	mov.u32 	%r25, %ntid.x;
	mul.lo.s32 	%r1, %r24, %r25;
	mov.u32 	%r2, %tid.x;
	add.s32 	%r3, %r1, %r2;
	setp.ge.s32 	%p1, %r3, %r23;
	@%p1 bra 	$L__BB2_12;
	shl.b32 	%r4, %r23, 1;
	mul.lo.s32 	%r5, %r4, %r3;
	add.s32 	%r26, %r5, %r3;
	mul.wide.s32 	%rd6, %r26, 8;
	add.s64 	%rd2, %rd1, %rd6;
	ld.global.f64 	%fd4, [%rd2];
	setp.eq.f64 	%p2, %fd4, 0d0000000000000000;
	add.s32 	%r6, %r3, 1;
	setp.ge.s32 	%p3, %r6, %r23;
	or.pred  	%p4, %p2, %p3;
	@%p4 bra 	$L__BB2_12;
	sub.s32 	%r27, %r4, %r3;
	and.b32  	%r7, %r27, 3;
	add.s32 	%r8, %r3, 3;
	sub.s32 	%r28, %r1, %r4;
	add.s32 	%r9, %r28, %r2;
	add.s64 	%rd3, %rd1, 16;
	mov.u32 	%r30, %r6;
	bra.uni 	$L__BB2_4;
$L__BB2_3:
	add.s32 	%r30, %r30, 1;
	setp.ge.s32 	%p11, %r30, %r23;
	@%p11 bra 	$L__BB2_12;
$L__BB2_4:
	setp.le.s32 	%p5, %r4, %r3;
	mul.lo.s32 	%r12, %r30, %r4;
	add.s32 	%r29, %r12, %r3;
	mul.wide.s32 	%rd7, %r29, 8;
	add.s64 	%rd4, %rd1, %rd7;
	ld.global.f64 	%fd1, [%rd4];
	ld.global.f64 	%fd2, [%rd2];
	div.rn.f64 	%fd3, %fd1, %fd2;
	@%p5 bra 	$L__BB2_3;
	setp.eq.s32 	%p6, %r7, 0;
	mov.u32 	%r31, %r3;
	@%p6 bra 	$L__BB2_9;
	setp.eq.s32 	%p7, %r7, 1;
	mul.f64 	%fd5, %fd3, %fd2;
	sub.f64 	%fd6, %fd1, %fd5;
	st.global.f64 	[%rd4], %fd6;
	mov.u32 	%r31, %r6;
	@%p7 bra 	$L__BB2_9;
	add.s32 	%r31, %r3, 2;
	setp.eq.s32 	%p8, %r7, 2;
	ld.global.f64 	%fd7, [%rd2+8];
	mul.f64 	%fd8, %fd3, %fd7;
	ld.global.f64 	%fd9, [%rd4+8];
	sub.f64 	%fd10, %fd9, %fd8;
	st.global.f64 	[%rd4+8], %fd10;
	@%p8 bra 	$L__BB2_9;
	ld.global.f64 	%fd11, [%rd2+16];
	mul.f64 	%fd12, %fd3, %fd11;
	ld.global.f64 	%fd13, [%rd4+16];
	sub.f64 	%fd14, %fd13, %fd12;
	st.global.f64 	[%rd4+16], %fd14;
	mov.u32 	%r31, %r8;
$L__BB2_9:
	setp.gt.u32 	%p9, %r9, -4;
	@%p9 bra 	$L__BB2_3;
	add.s32 	%r33, %r5, %r31;
	add.s32 	%r32, %r31, %r12;
$L__BB2_11:
	mul.wide.s32 	%rd8, %r33, 8;
	add.s64 	%rd9, %rd3, %rd8;
	mul.wide.s32 	%rd10, %r32, 8;
	add.s64 	%rd11, %rd3, %rd10;
	ld.global.f64 	%fd15, [%rd9+-16];
	mul.f64 	%fd16, %fd3, %fd15;
	ld.global.f64 	%fd17, [%rd11+-16];
	sub.f64 	%fd18, %fd17, %fd16;
	st.global.f64 	[%rd11+-16], %fd18;
	ld.global.f64 	%fd19, [%rd9+-8];
	mul.f64 	%fd20, %fd3, %fd19;
	ld.global.f64 	%fd21, [%rd11+-8];
	sub.f64 	%fd22, %fd21, %fd20;
	st.global.f64 	[%rd11+-8], %fd22;
	ld.global.f64 	%fd23, [%rd9];
	mul.f64 	%fd24, %fd3, %fd23;
	ld.global.f64 	%fd25, [%rd11];
	sub.f64 	%fd26, %fd25, %fd24;
	st.global.f64 	[%rd11], %fd26;
	ld.global.f64 	%fd27, [%rd9+8];
	mul.f64 	%fd28, %fd3, %fd27;
	ld.global.f64 	%fd29, [%rd11+8];
	sub.f64 	%fd30, %fd29, %fd28;
	st.global.f64 	[%rd11+8], %fd30;
	add.s32 	%r31, %r31, 4;
	add.s32 	%r33, %r33, 4;
	add.s32 	%r32, %r32, 4;
	setp.lt.s32 	%p10, %r31, %r4;
	@%p10 bra 	$L__BB2_11;
	bra.uni 	$L__BB2_3;
$L__BB2_12:
	ret;

}
	// .globl	_Z18reduceToUnitMatrixPdi
.visible .entry _Z18reduceToUnitMatrixPdi(
	.param .u64 .ptr .align 1 _Z18reduceToUnitMatrixPdi_param_0,
	.param .u32 _Z18reduceToUnitMatrixPdi_param_1
)
{
	.reg .pred 	%p<9>;
	.reg .b32 	%r<33>;
	.reg .b64 	%rd<10>;
	.reg .b64 	%fd<12>;

	ld.param.u64 	%rd3, [_Z18reduceToUnitMatrixPdi_param_0];
	ld.param.u32 	%r20, [_Z18reduceToUnitMatrixPdi_param_1];
	cvta.to.global.u64 	%rd1, %rd3;
	mov.u32 	%r21, %ctaid.x;
	mov.u32 	%r22, %ntid.x;
	mul.lo.s32 	%r1, %r21, %r22;
	mov.u32 	%r2, %tid.x;
	add.s32 	%r32, %r1, %r2;
	setp.ge.s32 	%p1, %r32, %r20;
	@%p1 bra 	$L__BB3_8;
	shl.b32 	%r4, %r20, 1;
	mul.lo.s32 	%r5, %r4, %r32;
	add.s32 	%r23, %r5, %r32;
	mul.wide.s32 	%rd4, %r23, 8;
	add.s64 	%rd5, %rd1, %rd4;
	ld.global.f64 	%fd1, [%rd5];
	setp.eq.f64 	%p2, %fd1, 0d0000000000000000;
	setp.le.s32 	%p3, %r4, %r32;
	or.pred  	%p4, %p2, %p3;
	@%p4 bra 	$L__BB3_8;
	sub.s32 	%r24, %r4, %r32;
	and.b32  	%r6, %r24, 3;
	setp.eq.s32 	%p5, %r6, 0;
	@%p5 bra 	$L__BB3_5;
	add.s32 	%r25, %r2, %r5;
	add.s32 	%r29, %r25, %r1;
	neg.s32 	%r28, %r6;
	add.s32 	%r32, %r32, %r6;
$L__BB3_4:
	.pragma "nounroll";
	mul.wide.s32 	%rd6, %r29, 8;
	add.s64 	%rd7, %rd1, %rd6;
	ld.global.f64 	%fd2, [%rd7];
	div.rn.f64 	%fd3, %fd2, %fd1;
	st.global.f64 	[%rd7], %fd3;
	add.s32 	%r29, %r29, 1;
	add.s32 	%r28, %r28, 1;
	setp.ne.s32 	%p6, %r28, 0;
	@%p6 bra 	$L__BB3_4;
$L__BB3_5:
	sub.s32 	%r26, %r1, %r4;
	add.s32 	%r27, %r26, %r2;
	setp.gt.u32 	%p7, %r27, -4;
	@%p7 bra 	$L__BB3_8;
	add.s64 	%rd2, %rd1, 16;
	add.s32 	%r31, %r32, %r5;
$L__BB3_7:
	mul.wide.s32 	%rd8, %r31, 8;
	add.s64 	%rd9, %rd2, %rd8;
	ld.global.f64 	%fd4, [%rd9+-16];
	div.rn.f64 	%fd5, %fd4, %fd1;
	st.global.f64 	[%rd9+-16], %fd5;
	ld.global.f64 	%fd6, [%rd9+-8];
	div.rn.f64 	%fd7, %fd6, %fd1;
	st.global.f64 	[%rd9+-8], %fd7;
	ld.global.f64 	%fd8, [%rd9];
	div.rn.f64 	%fd9, %fd8, %fd1;
	st.global.f64 	[%rd9], %fd9;
	ld.global.f64 	%fd10, [%rd9+8];
	div.rn.f64 	%fd11, %fd10, %fd1;
	st.global.f64 	[%rd9+8], %fd11;
	add.s32 	%r32, %r32, 4;
	add.s32 	%r31, %r31, 4;
	setp.lt.s32 	%p8, %r32, %r4;
	@%p8 bra 	$L__BB3_7;
$L__BB3_8:
	ret;

}


// ===== COMPILED SASS (sm_100) =====

	.target	sm_100

	.elftype	@"ET_EXEC"


//--------------------- .note.nv.tkinfo           --------------------------
	.section	.note.nv.tkinfo,"",@"SHT_NOTE"
	.sectionflags	@"SHF_NOTE_NV_TKINFO"
	.tkinfo
        /*0018*/ 	.word	0x00000002
        /*0030*/ 	.string	""
        /*0030*/ 	.string	"ptxas"
        /*0030*/ 	.string	"Cuda compilation tools, release 13.0, V13.0.88"
        /*0030*/ 	.string	"Build cuda_13.0.r13.0/compiler.36424714_0"
        /*0030*/ 	.string	"-arch sm_100 -m 64 "



//--------------------- .note.nv.cuinfo           --------------------------
	.section	.note.nv.cuinfo,"",@"SHT_NOTE"
	.sectionflags	@"SHF_NOTE_NV_CUINFO"
        /*0018*/ 	.short	0x0002
        /*001a*/ 	.short	0x0064
        /*001c*/ 	.short	0x0082
	.zero		2


//--------------------- .nv.info                  --------------------------
	.section	.nv.info,"",@"SHT_CUDA_INFO"
	.align	4


	//----- nvinfo : EIATTR_REGCOUNT
	.align		4
        /*0000*/ 	.byte	0x04, 0x2f
        /*0002*/ 	.short	(.L_1 - .L_0)
	.align		4
.L_0:
        /*0004*/ 	.word	index@(_Z25makeRightHandSideIdentityPdi)
        /*0008*/ 	.word	0x0000001c


	//----- nvinfo : EIATTR_FRAME_SIZE
	.align		4
.L_1:
        /*000c*/ 	.byte	0x04, 0x11
        /*000e*/ 	.short	(.L_3 - .L_2)
	.align		4
.L_2:
        /*0010*/ 	.word	index@(_Z25makeRightHandSideIdentityPdi)
        /*0014*/ 	.word	0x00000000


	//----- nvinfo : EIATTR_REGCOUNT
	.align		4
.L_3:
        /*0018*/ 	.byte	0x04, 0x2f
        /*001a*/ 	.short	(.L_5 - .L_4)
	.align		4
.L_4:
        /*001c*/ 	.word	index@(_Z15partialPivotingPdi)
        /*0020*/ 	.word	0x0000001e


	//----- nvinfo : EIATTR_FRAME_SIZE
	.align		4
.L_5:
        /*0024*/ 	.byte	0x04, 0x11
        /*0026*/ 	.short	(.L_7 - .L_6)
	.align		4
.L_6:
        /*0028*/ 	.word	index@(_Z15partialPivotingPdi)
        /*002c*/ 	.word	0x00000000


	//----- nvinfo : EIATTR_REGCOUNT
	.align		4
.L_7:
        /*0030*/ 	.byte	0x04, 0x2f
        /*0032*/ 	.short	(.L_9 - .L_8)
	.align		4
.L_8:
        /*0034*/ 	.word	index@(_Z16reduceToDiagonalPdi)
        /*0038*/ 	.word	0x00000024


	//----- nvinfo : EIATTR_FRAME_SIZE
	.align		4
.L_9:
        /*003c*/ 	.byte	0x04, 0x11
        /*003e*/ 	.short	(.L_11 - .L_10)
	.align		4
.L_10:
        /*0040*/ 	.word	index@($__internal_1_$__cuda_sm20_div_rn_f64_full)
        /*0044*/ 	.word	0x00000000


	//----- nvinfo : EIATTR_FRAME_SIZE
	.align		4
.L_11:
        /*0048*/ 	.byte	0x04, 0x11
        /*004a*/ 	.short	(.L_13 - .L_12)
	.align		4
.L_12:
        /*004c*/ 	.word	index@(_Z16reduceToDiagonalPdi)
        /*0050*/ 	.word	0x00000000


	//----- nvinfo : EIATTR_REGCOUNT
	.align		4
.L_13:
        /*0054*/ 	.byte	0x04, 0x2f
        /*0056*/ 	.short	(.L_15 - .L_14)
	.align		4
.L_14:
        /*0058*/ 	.word	index@(_Z18reduceToUnitMatrixPdi)
        /*005c*/ 	.word	0x00000022


	//----- nvinfo : EIATTR_FRAME_SIZE
	.align		4
.L_15:
        /*0060*/ 	.byte	0x04, 0x11
        /*0062*/ 	.short	(.L_17 - .L_16)
	.align		4
.L_16:
        /*0064*/ 	.word	index@($__internal_0_$__cuda_sm20_div_rn_f64_full)
        /*0068*/ 	.word	0x00000000


	//----- nvinfo : EIATTR_FRAME_SIZE
	.align		4
.L_17:
        /*006c*/ 	.byte	0x04, 0x11
        /*006e*/ 	.short	(.L_19 - .L_18)
	.align		4
.L_18:
        /*0070*/ 	.word	index@(_Z18reduceToUnitMatrixPdi)
        /*0074*/ 	.word	0x00000000


	//----- nvinfo : EIATTR_MIN_STACK_SIZE
	.align		4
.L_19:
        /*0078*/ 	.byte	0x04, 0x12
        /*007a*/ 	.short	(.L_21 - .L_20)
	.align		4
.L_20:
        /*007c*/ 	.word	index@(_Z18reduceToUnitMatrixPdi)
        /*0080*/ 	.word	0x00000000


	//----- nvinfo : EIATTR_MIN_STACK_SIZE
	.align		4
.L_21:
        /*0084*/ 	.byte	0x04, 0x12
        /*0086*/ 	.short	(.L_23 - .L_22)
	.align		4
.L_22:
        /*0088*/ 	.word	index@(_Z16reduceToDiagonalPdi)
        /*008c*/ 	.word	0x00000000


	//----- nvinfo : EIATTR_MIN_STACK_SIZE
	.align		4
.L_23:
        /*0090*/ 	.byte	0x04, 0x12
        /*0092*/ 	.short	(.L_25 - .L_24)
	.align		4
.L_24:
        /*0094*/ 	.word	index@(_Z15partialPivotingPdi)
        /*0098*/ 	.word	0x00000000


	//----- nvinfo : EIATTR_MIN_STACK_SIZE
	.align		4
.L_25:
        /*009c*/ 	.byte	0x04, 0x12
        /*009e*/ 	.short	(.L_27 - .L_26)
	.align		4
.L_26:
        /*00a0*/ 	.word	index@(_Z25makeRightHandSideIdentityPdi)
        /*00a4*/ 	.word	0x00000000
.L_27:


//--------------------- .nv.compat                --------------------------
	.section	.nv.compat,"",@"SHT_CUDA_COMPAT_INFO"
	.align	4
        /*0000*/ 	.byte	0x02, 0x09, 0x00, 0x00, 0x02, 0x02, 0x01, 0x00, 0x02, 0x05, 0x05, 0x00, 0x03, 0x07, 0x01, 0x01
        /*0010*/ 	.byte	0x02, 0x03, 0x00, 0x00, 0x02, 0x06, 0x01, 0x00, 0x04, 0x0b, 0x08, 0x00, 0x01, 0x00, 0x00, 0x00
        /*0020*/ 	.byte	0x00, 0x00, 0x00, 0x00


//--------------------- .nv.info._Z18reduceToUnitMatrixPdi --------------------------
	.section	.nv.info._Z18reduceToUnitMatrixPdi,"",@"SHT_CUDA_INFO"
	.sectionflags	@""
	.align	4


	//----- nvinfo : EIATTR_CUDA_API_VERSION
	.align		4
        /*0000*/ 	.byte	0x04, 0x37
        /*0002*/ 	.short	(.L_29 - .L_28)
.L_28:
        /*0004*/ 	.word	0x00000082


	//----- nvinfo : EIATTR_KPARAM_INFO
	.align		4
.L_29:
        /*0008*/ 	.byte	0x04, 0x17
        /*000a*/ 	.short	(.L_31 - .L_30)
.L_30:
        /*000c*/ 	.word	0x00000000
        /*0010*/ 	.short	0x0001
        /*0012*/ 	.short	0x0008
        /*0014*/ 	.byte	0x00, 0xf0, 0x11, 0x00


	//----- nvinfo : EIATTR_KPARAM_INFO
	.align		4
.L_31:
        /*0018*/ 	.byte	0x04, 0x17
        /*001a*/ 	.short	(.L_33 - .L_32)
.L_32:
        /*001c*/ 	.word	0x00000000
        /*0020*/ 	.short	0x0000
        /*0022*/ 	.short	0x0000
        /*0024*/ 	.byte	0x00, 0xf5, 0x21, 0x00


	//----- nvinfo : EIATTR_SPARSE_MMA_MASK
	.align		4
.L_33:
        /*0028*/ 	.byte	0x03, 0x50
        /*002a*/ 	.short	0x0000


	//----- nvinfo : EIATTR_MAXREG_COUNT
	.align		4
        /*002c*/ 	.byte	0x03, 0x1b
        /*002e*/ 	.short	0x00ff


	//----- nvinfo : EIATTR_MERCURY_ISA_VERSION
	.align		4
        /*0030*/ 	.byte	0x03, 0x5f
        /*0032*/ 	.short	0x0101


	//----- nvinfo : EIATTR_VRC_CTA_INIT_COUNT
	.align		4
        /*0034*/ 	.byte	0x02, 0x4a
	.zero		1
	.zero		1


	//----- nvinfo : EIATTR_EXIT_INSTR_OFFSETS
	.align		4
        /*0038*/ 	.byte	0x04, 0x1c
        /*003a*/ 	.short	(.L_35 - .L_34)


	//   ....[0]....
.L_34:
        /*003c*/ 	.word	0x00000080


	//   ....[1]....
        /*0040*/ 	.word	0x00000120


	//   ....[2]....
        /*0044*/ 	.word	0x000003d0


	//   ....[3]....
        /*0048*/ 	.word	0x00000a70


	//----- nvinfo : EIATTR_CRS_STACK_SIZE
	.align		4
.L_35:
        /*004c*/ 	.byte	0x04, 0x1e
        /*004e*/ 	.short	(.L_37 - .L_36)
.L_36:
        /*0050*/ 	.word	0x00000000


	//----- nvinfo : EIATTR_CBANK_PARAM_SIZE
	.align		4
.L_37:
        /*0054*/ 	.byte	0x03, 0x19
        /*0056*/ 	.short	0x000c


	//----- nvinfo : EIATTR_PARAM_CBANK
	.align		4
        /*0058*/ 	.byte	0x04, 0x0a
        /*005a*/ 	.short	(.L_39 - .L_38)
	.align		4
.L_38:
        /*005c*/ 	.word	index@(.nv.constant0._Z18reduceToUnitMatrixPdi)
        /*0060*/ 	.short	0x0380
        /*0062*/ 	.short	0x000c


	//----- nvinfo : EIATTR_SW_WAR
	.align		4
.L_39:
        /*0064*/ 	.byte	0x04, 0x36
        /*0066*/ 	.short	(.L_41 - .L_40)
.L_40:
        /*0068*/ 	.word	0x00000008
.L_41:


//--------------------- .nv.info._Z16reduceToDiagonalPdi --------------------------
	.section	.nv.info._Z16reduceToDiagonalPdi,"",@"SHT_CUDA_INFO"
	.sectionflags	@""
	.align	4


	//----- nvinfo : EIATTR_CUDA_API_VERSION
	.align		4
        /*0000*/ 	.byte	0x04, 0x37
        /*0002*/ 	.short	(.L_43 - .L_42)
.L_42:
        /*0004*/ 	.word	0x00000082


	//----- nvinfo : EIATTR_KPARAM_INFO
	.align		4
.L_43:
        /*0008*/ 	.byte	0x04, 0x17
        /*000a*/ 	.short	(.L_45 - .L_44)
.L_44:
        /*000c*/ 	.word	0x00000000
        /*0010*/ 	.short	0x0001
        /*0012*/ 	.short	0x0008
        /*0014*/ 	.byte	0x00, 0xf0, 0x11, 0x00


	//----- nvinfo : EIATTR_KPARAM_INFO
	.align		4
.L_45:
        /*0018*/ 	.byte	0x04, 0x17
        /*001a*/ 	.short	(.L_47 - .L_46)
.L_46:
        /*001c*/ 	.word	0x00000000
        /*0020*/ 	.short	0x0000
        /*0022*/ 	.short	0x0000
        /*0024*/ 	.byte	0x00, 0xf5, 0x21, 0x00


	//----- nvinfo : EIATTR_SPARSE_MMA_MASK
	.align		4
.L_47:
        /*0028*/ 	.byte	0x03, 0x50
        /*002a*/ 	.short	0x0000


	//----- nvinfo : EIATTR_MAXREG_COUNT
	.align		4
        /*002c*/ 	.byte	0x03, 0x1b
        /*002e*/ 	.short	0x00ff


	//----- nvinfo : EIATTR_MERCURY_ISA_VERSION
	.align		4
        /*0030*/ 	.byte	0x03, 0x5f
        /*0032*/ 	.short	0x0101


	//----- nvinfo : EIATTR_VRC_CTA_INIT_COUNT
	.align		4
        /*0034*/ 	.byte	0x02, 0x4a
	.zero		1
	.zero		1


	//----- nvinfo : EIATTR_EXIT_INSTR_OFFSETS
	.align		4
        /*0038*/ 	.byte	0x04, 0x1c
        /*003a*/ 	.short	(.L_49 - .L_48)


	//   ....[0]....
.L_48:
        /*003c*/ 	.word	0x00000080


	//   ....[1]....
        /*0040*/ 	.word	0x00000130


	//   ....[2]....
        /*0044*/ 	.word	0x00000700


	//----- nvinfo : EIATTR_CRS_STACK_SIZE
	.align		4
.L_49:
        /*0048*/ 	.byte	0x04, 0x1e
        /*004a*/ 	.short	(.L_51 - .L_50)
.L_50:
        /*004c*/ 	.word	0x00000000


	//----- nvinfo : EIATTR_CBANK_PARAM_SIZE
	.align		4
.L_51:
        /*0050*/ 	.byte	0x03, 0x19
        /*0052*/ 	.short	0x000c


	//----- nvinfo : EIATTR_PARAM_CBANK
	.align		4
        /*0054*/ 	.byte	0x04, 0x0a
        /*0056*/ 	.short	(.L_53 - .L_52)
	.align		4
.L_52:
        /*0058*/ 	.word	index@(.nv.constant0._Z16reduceToDiagonalPdi)
        /*005c*/ 	.short	0x0380
        /*005e*/ 	.short	0x000c


	//----- nvinfo : EIATTR_SW_WAR
	.align		4
.L_53:
        /*0060*/ 	.byte	0x04, 0x36
        /*0062*/ 	.short	(.L_55 - .L_54)
.L_54:
        /*0064*/ 	.word	0x00000008
.L_55:


//--------------------- .nv.info._Z15partialPivotingPdi --------------------------
	.section	.nv.info._Z15partialPivotingPdi,"",@"SHT_CUDA_INFO"
	.sectionflags	@""
	.align	4


	//----- nvinfo : EIATTR_CUDA_API_VERSION
	.align		4
        /*0000*/ 	.byte	0x04, 0x37
        /*0002*/ 	.short	(.L_57 - .L_56)
.L_56:
        /*0004*/ 	.word	0x00000082


	//----- nvinfo : EIATTR_KPARAM_INFO
	.align		4
.L_57:
        /*0008*/ 	.byte	0x04, 0x17
        /*000a*/ 	.short	(.L_59 - .L_58)
.L_58:
        /*000c*/ 	.word	0x00000000
        /*0010*/ 	.short	0x0001
        /*0012*/ 	.short	0x0008
        /*0014*/ 	.byte	0x00, 0xf0, 0x11, 0x00


	//----- nvinfo : EIATTR_KPARAM_INFO
	.align		4
.L_59:
        /*0018*/ 	.byte	0x04, 0x17
        /*001a*/ 	.short	(.L_61 - .L_60)
.L_60:
        /*001c*/ 	.word	0x00000000
        /*0020*/ 	.short	0x0000
        /*0022*/ 	.short	0x0000
        /*0024*/ 	.byte	0x00, 0xf5, 0x21, 0x00


	//----- nvinfo : EIATTR_SPARSE_MMA_MASK
	.align		4
.L_61:
        /*0028*/ 	.byte	0x03, 0x50
        /*002a*/ 	.short	0x0000


	//----- nvinfo : EIATTR_MAXREG_COUNT
	.align		4
        /*002c*/ 	.byte	0x03, 0x1b
        /*002e*/ 	.short	0x00ff


	//----- nvinfo : EIATTR_MERCURY_ISA_VERSION
	.align		4
        /*0030*/ 	.byte	0x03, 0x5f
        /*0032*/ 	.short	0x0101


	//----- nvinfo : EIATTR_VRC_CTA_INIT_COUNT
	.align		4
        /*0034*/ 	.byte	0x02, 0x4a
	.zero		1
	.zero		1


	//----- nvinfo : EIATTR_EXIT_INSTR_OFFSETS
	.align		4
        /*0038*/ 	.byte	0x04, 0x1c
        /*003a*/ 	.short	(.L_63 - .L_62)


	//   ....[0]....
.L_62:
        /*003c*/ 	.word	0x00000080


	//   ....[1]....
        /*0040*/ 	.word	0x00000150


	//   ....[2]....
        /*0044*/ 	.word	0x00000b10


	//   ....[3]....
        /*0048*/ 	.word	0x00000c20


	//----- nvinfo : EIATTR_CBANK_PARAM_SIZE
	.align		4
.L_63:
        /*004c*/ 	.byte	0x03, 0x19
        /*004e*/ 	.short	0x000c


	//----- nvinfo : EIATTR_PARAM_CBANK
	.align		4
        /*0050*/ 	.byte	0x04, 0x0a
        /*0052*/ 	.short	(.L_65 - .L_64)
	.align		4
.L_64:
        /*0054*/ 	.word	index@(.nv.constant0._Z15partialPivotingPdi)
        /*0058*/ 	.short	0x0380
        /*005a*/ 	.short	0x000c


	//----- nvinfo : EIATTR_SW_WAR
	.align		4
.L_65:
        /*005c*/ 	.byte	0x04, 0x36
        /*005e*/ 	.short	(.L_67 - .L_66)
.L_66:
        /*0060*/ 	.word	0x00000008
.L_67:


//--------------------- .nv.info._Z25makeRightHandSideIdentityPdi --------------------------
	.section	.nv.info._Z25makeRightHandSideIdentityPdi,"",@"SHT_CUDA_INFO"
	.sectionflags	@""
	.align	4


	//----- nvinfo : EIATTR_CUDA_API_VERSION
	.align		4
        /*0000*/ 	.byte	0x04, 0x37
        /*0002*/ 	.short	(.L_69 - .L_68)
.L_68:
        /*0004*/ 	.word	0x00000082


	//----- nvinfo : EIATTR_KPARAM_INFO
	.align		4
.L_69:
        /*0008*/ 	.byte	0x04, 0x17
        /*000a*/ 	.short	(.L_71 - .L_70)
.L_70:
        /*000c*/ 	.word	0x00000000
        /*0010*/ 	.short	0x0001
        /*0012*/ 	.short	0x0008
        /*0014*/ 	.byte	0x00, 0xf0, 0x11, 0x00


	//----- nvinfo : EIATTR_KPARAM_INFO
	.align		4
.L_71:
        /*0018*/ 	.byte	0x04, 0x17
        /*001a*/ 	.short	(.L_73 - .L_72)
.L_72:
        /*001c*/ 	.word	0x00000000
        /*0020*/ 	.short	0x0000
        /*0022*/ 	.short	0x0000
        /*0024*/ 	.byte	0x00, 0xf5, 0x21, 0x00


	//----- nvinfo : EIATTR_SPARSE_MMA_MASK
	.align		4
.L_73:
        /*0028*/ 	.byte	0x03, 0x50
        /*002a*/ 	.short	0x0000


	//----- nvinfo : EIATTR_MAXREG_COUNT
	.align		4
        /*002c*/ 	.byte	0x03, 0x1b
        /*002e*/ 	.short	0x00ff


	//----- nvinfo : EIATTR_MERCURY_ISA_VERSION
	.align		4
        /*0030*/ 	.byte	0x03, 0x5f
        /*0032*/ 	.short	0x0101


	//----- nvinfo : EIATTR_VRC_CTA_INIT_COUNT
	.align		4
        /*0034*/ 	.byte	0x02, 0x4a
	.zero		1
	.zero		1


	//----- nvinfo : EIATTR_EXIT_INSTR_OFFSETS
	.align		4
        /*0038*/ 	.byte	0x04, 0x1c
        /*003a*/ 	.short	(.L_75 - .L_74)


	//   ....[0]....
.L_74:
        /*003c*/ 	.word	0x00000070


	//   ....[1]....
        /*0040*/ 	.word	0x000000a0


	//   ....[2]....
        /*0044*/ 	.word	0x00000460


	//   ....[3]....
        /*0048*/ 	.word	0x00000640


	//   ....[4]....
        /*004c*/ 	.word	0x00000770


	//   ....[5]....
        /*0050*/ 	.word	0x00000800


	//----- nvinfo : EIATTR_CBANK_PARAM_SIZE
	.align		4
.L_75:
        /*0054*/ 	.byte	0x03, 0x19
        /*0056*/ 	.short	0x000c


	//----- nvinfo : EIATTR_PARAM_CBANK
	.align		4
        /*0058*/ 	.byte	0x04, 0x0a
        /*005a*/ 	.short	(.L_77 - .L_76)
	.align		4
.L_76:
        /*005c*/ 	.word	index@(.nv.constant0._Z25makeRightHandSideIdentityPdi)
        /*0060*/ 	.short	0x0380
        /*0062*/ 	.short	0x000c


	//----- nvinfo : EIATTR_SW_WAR
	.align		4
.L_77:
        /*0064*/ 	.byte	0x04, 0x36
        /*0066*/ 	.short	(.L_79 - .L_78)
.L_78:
        /*0068*/ 	.word	0x00000008
.L_79:


//--------------------- .nv.callgraph             --------------------------
	.section	.nv.callgraph,"",@"SHT_CUDA_CALLGRAPH"
	.align	4
	.sectionentsize	8
	.align		4
        /*0000*/ 	.word	0x00000000
	.align		4
        /*0004*/ 	.word	0xffffffff
	.align		4
        /*0008*/ 	.word	0x00000000
	.align		4
        /*000c*/ 	.word	0xfffffffe
	.align		4
        /*0010*/ 	.word	0x00000000
	.align		4
        /*0014*/ 	.word	0xfffffffd
	.align		4
        /*0018*/ 	.word	0x00000000
	.align		4
        /*001c*/ 	.word	0xfffffffc


//--------------------- .text._Z18reduceToUnitMatrixPdi --------------------------
	.section	.text._Z18reduceToUnitMatrixPdi,"ax",@progbits
	.align	128
        .global         _Z18reduceToUnitMatrixPdi
        .type           _Z18reduceToUnitMatrixPdi,@function
        .size           _Z18reduceToUnitMatrixPdi,(.L_x_46 - _Z18reduceToUnitMatrixPdi)
        .other          _Z18reduceToUnitMatrixPdi,@"STO_CUDA_ENTRY STV_DEFAULT"
_Z18reduceToUnitMatrixPdi:
.text._Z18reduceToUnitMatrixPdi:
[----:B------:R-:W-:Y:S01]  /*0000*/  LDC R1, c[0x0][0x37c] ;  /* 0x0000df00ff017b82 */ /* 0x000fe20000000800 */
[----:B------:R-:W0:Y:S07]  /*0010*/  S2R R2, SR_TID.X ;  /* 0x0000000000027919 */ /* 0x000e2e0000002100 */
[----:B------:R-:W1:Y:S01]  /*0020*/  S2UR UR4, SR_CTAID.X ;  /* 0x00000000000479c3 */ /* 0x000e620000002500 */
[----:B------:R-:W1:Y:S07]  /*0030*/  LDCU UR5, c[0x0][0x360] ;  /* 0x00006c00ff0577ac */ /* 0x000e6e0008000800 */
[----:B------:R-:W2:Y:S01]  /*0040*/  LDC R4, c[0x0][0x388] ;  /* 0x0000e200ff047b82 */ /* 0x000ea20000000800 */
[----:B-1----:R-:W-:-:S06]  /*0050*/  UIMAD UR4, UR4, UR5, URZ ;  /* 0x00000005040472a4 */ /* 0x002fcc000f8e02ff */
[----:B0-----:R-:W-:-:S05]  /*0060*/  VIADD R3, R2, UR4 ;  /* 0x0000000402037c36 */ /* 0x001fca0008000000 */
[----:B--2---:R-:W-:-:S13]  /*0070*/  ISETP.GE.AND P0, PT, R3, R4, PT ;  /* 0x000000040300720c */ /* 0x004fda0003f06270 */
[----:B------:R-:W-:Y:S05]  /*0080*/  @P0 EXIT ;  /* 0x000000000000094d */ /* 0x000fea0003800000 */
[----:B------:R-:W0:Y:S01]  /*0090*/  LDC.64 R20, c[0x0][0x380] ;  /* 0x0000e000ff147b82 */ /* 0x000e220000000a00 */
[----:B------:R-:W-:Y:S01]  /*00a0*/  IMAD.SHL.U32 R4, R4, 0x2, RZ ;  /* 0x0000000204047824 */ /* 0x000fe200078e00ff */
[----:B------:R-:W1:Y:S03]  /*00b0*/  LDCU.64 UR6, c[0x0][0x358] ;  /* 0x00006b00ff0677ac */ /* 0x000e660008000a00 */
[----:B------:R-:W-:-:S04]  /*00c0*/  IMAD R6, R3, R4, RZ ;  /* 0x0000000403067224 */ /* 0x000fc800078e02ff */
[----:B------:R-:W-:-:S04]  /*00d0*/  IMAD.IADD R5, R3, 0x1, R6 ;  /* 0x0000000103057824 */ /* 0x000fc800078e0206 */
[----:B0-----:R-:W-:-:S06]  /*00e0*/  IMAD.WIDE R20, R5, 0x8, R20 ;  /* 0x0000000805147825 */ /* 0x001fcc00078e0214 */
[----:B-1----:R-:W2:Y:S01]  /*00f0*/  LDG.E.64 R20, desc[UR6][R20.64] ;  /* 0x0000000614147981 */ /* 0x002ea2000c1e1b00 */
[----:B------:R-:W-:-:S13]  /*0100*/  ISETP.GT.AND P0, PT, R4, R3, PT ;  /* 0x000000030400720c */ /* 0x000fda0003f04270 */
[----:B--2---:R-:W-:-:S14]  /*0110*/  DSETP.EQ.OR P0, PT, R20, RZ, !P0 ;  /* 0x000000ff1400722a */ /* 0x004fdc0004702400 */
[----:B------:R-:W-:Y:S05]  /*0120*/  @P0 EXIT ;  /* 0x000000000000094d */ /* 0x000fea0003800000 */
[----:B------:R-:W-:Y:S01]  /*0130*/  IMAD.IADD R0, R4, 0x1, -R3 ;  /* 0x0000000104007824 */ /* 0x000fe200078e0a03 */
[----:B------:R-:W-:Y:S04]  /*0140*/  BSSY.RECONVERGENT B0, `(.L_x_0) ;  /* 0x0000026000007945 */ /* 0x000fe80003800200 */
[----:B------:R-:W-:-:S13]  /*0150*/  LOP3.LUT P0, R0, R0, 0x3, RZ, 0xc0, !PT ;  /* 0x0000000300007812 */ /* 0x000fda000780c0ff */
[----:B------:R-:W-:Y:S05]  /*0160*/  @!P0 BRA `(.L_x_1) ;  /* 0x00000000008c8947 */ /* 0x000fea0003800000 */
[----:B------:R-:W0:Y:S01]  /*0170*/  LDC.64 R18, c[0x0][0x380] ;  /* 0x0000e000ff127b82 */ /* 0x000e220000000a00 */
[----:B------:R-:W-:Y:S01]  /*0180*/  IMAD.IADD R3, R3, 0x1, R0 ;  /* 0x0000000103037824 */ /* 0x000fe200078e0200 */
[----:B------:R-:W-:Y:S01]  /*0190*/  IADD3 R7, PT, PT, R2, UR4, R6 ;  /* 0x0000000402077c10 */ /* 0x000fe2000fffe006 */
[----:B------:R-:W-:-:S07]  /*01a0*/  IMAD.MOV R5, RZ, RZ, -R0 ;  /* 0x000000ffff057224 */ /* 0x000fce00078e0a00 */
.L_x_4:
[----:B01----:R-:W-:-:S05]  /*01b0*/  IMAD.WIDE R16, R7, 0x8, R18 ;  /* 0x0000000807107825 */ /* 0x003fca00078e0212 */
[----:B------:R-:W2:Y:S01]  /*01c0*/  LDG.E.64 R10, desc[UR6][R16.64] ;  /* 0x00000006100a7981 */ /* 0x000ea2000c1e1b00 */
[----:B------:R-:W0:Y:S01]  /*01d0*/  MUFU.RCP64H R9, R21 ;  /* 0x0000001500097308 */ /* 0x000e220000001800 */
[----:B------:R-:W-:Y:S01]  /*01e0*/  IMAD.MOV.U32 R8, RZ, RZ, 0x1 ;  /* 0x00000001ff087424 */ /* 0x000fe200078e00ff */
[----:B------:R-:W-:Y:S01]  /*01f0*/  BSSY.RECONVERGENT B1, `(.L_x_2) ;  /* 0x0000017000017945 */ /* 0x000fe20003800200 */
[----:B------:R-:W-:-:S05]  /*0200*/  VIADD R5, R5, 0x1 ;  /* 0x0000000105057836 */ /* 0x000fca0000000000 */
[----:B------:R-:W-:Y:S01]  /*0210*/  ISETP.NE.AND P1, PT, R5, RZ, PT ;  /* 0x000000ff0500720c */ /* 0x000fe20003f25270 */
[----:B0-----:R-:W-:-:S08]  /*0220*/  DFMA R12, -R20, R8, 1 ;  /* 0x3ff00000140c742b */ /* 0x001fd00000000108 */
[----:B------:R-:W-:-:S08]  /*0230*/  DFMA R12, R12, R12, R12 ;  /* 0x0000000c0c0c722b */ /* 0x000fd0000000000c */
[----:B------:R-:W-:-:S08]  /*0240*/  DFMA R12, R8, R12, R8 ;  /* 0x0000000c080c722b */ /* 0x000fd00000000008 */
[----:B------:R-:W-:-:S08]  /*0250*/  DFMA R8, -R20, R12, 1 ;  /* 0x3ff000001408742b */ /* 0x000fd0000000010c */
[----:B------:R-:W-:-:S08]  /*0260*/  DFMA R8, R12, R8, R12 ;  /* 0x000000080c08722b */ /* 0x000fd0000000000c */
[----:B--2---:R-:W-:Y:S01]  /*0270*/  DMUL R12, R10, R8 ;  /* 0x000000080a0c7228 */ /* 0x004fe20000000000 */
[----:B------:R-:W-:-:S07]  /*0280*/  FSETP.GEU.AND P2, PT, |R11|, 6.5827683646048100446e-37, PT ;  /* 0x036000000b00780b */ /* 0x000fce0003f4e200 */
[----:B------:R-:W-:-:S08]  /*0290*/  DFMA R14, -R20, R12, R10 ;  /* 0x0000000c140e722b */ /* 0x000fd0000000010a */
[----:B------:R-:W-:-:S10]  /*02a0*/  DFMA R8, R8, R14, R12 ;  /* 0x0000000e0808722b */ /* 0x000fd4000000000c */
[----:B------:R-:W-:-:S05]  /*02b0*/  FFMA R0, RZ, R21, R9 ;  /* 0x00000015ff007223 */ /* 0x000fca0000000009 */
[----:B------:R-:W-:-:S13]  /*02c0*/  FSETP.GT.AND P0, PT, |R0|, 1.469367938527859385e-39, PT ;  /* 0x001000000000780b */ /* 0x000fda0003f04200 */
[----:B------:R-:W-:Y:S05]  /*02d0*/  @P0 BRA P2, `(.L_x_3) ;  /* 0x0000000000200947 */ /* 0x000fea0001000000 */
[----:B------:R-:W-:Y:S01]  /*02e0*/  IMAD.MOV.U32 R14, RZ, RZ, R10 ;  /* 0x000000ffff0e7224 */ /* 0x000fe200078e000a */
[----:B------:R-:W-:Y:S01]  /*02f0*/  MOV R10, R20 ;  /* 0x00000014000a7202 */ /* 0x000fe20000000f00 */
[----:B------:R-:W-:Y:S01]  /*0300*/  IMAD.MOV.U32 R15, RZ, RZ, R11 ;  /* 0x000000ffff0f7224 */ /* 0x000fe200078e000b */
[----:B------:R-:W-:Y:S01]  /*0310*/  MOV R0, 0x340 ;  /* 0x0000034000007802 */ /* 0x000fe20000000f00 */
[----:B------:R-:W-:-:S07]  /*0320*/  IMAD.MOV.U32 R11, RZ, RZ, R21 ;  /* 0x000000ffff0b7224 */ /* 0x000fce00078e0015 */
[----:B------:R-:W-:Y:S05]  /*0330*/  CALL.REL.NOINC `($__internal_0_$__cuda_sm20_div_rn_f64_full) ;  /* 0x0000000400d07944 */ /* 0x000fea0003c00000 */
[----:B------:R-:W-:Y:S02]  /*0340*/  IMAD.MOV.U32 R8, RZ, RZ, R10 ;  /* 0x000000ffff087224 */ /* 0x000fe400078e000a */
[----:B------:R-:W-:-:S07]  /*0350*/  IMAD.MOV.U32 R9, RZ, RZ, R11 ;  /* 0x000000ffff097224 */ /* 0x000fce00078e000b */
.L_x_3:
[----:B------:R-:W-:Y:S05]  /*0360*/  BSYNC.RECONVERGENT B1 ;  /* 0x0000000000017941 */ /* 0x000fea0003800200 */
.L_x_2:
[----:B------:R1:W-:Y:S01]  /*0370*/  STG.E.64 desc[UR6][R16.64], R8 ;  /* 0x0000000810007986 */ /* 0x0003e2000c101b06 */
[----:B------:R-:W-:Y:S01]  /*0380*/  VIADD R7, R7, 0x1 ;  /* 0x0000000107077836 */ /* 0x000fe20000000000 */
[----:B------:R-:W-:Y:S06]  /*0390*/  @P1 BRA `(.L_x_4) ;  /* 0xfffffffc00841947 */ /* 0x000fec000383ffff */
.L_x_1:
[----:B------:R-:W-:Y:S05]  /*03a0*/  BSYNC.RECONVERGENT B0 ;  /* 0x0000000000007941 */ /* 0x000fea0003800200 */
.L_x_0:
[----:B------:R-:W-:-:S04]  /*03b0*/  IADD3 R2, PT, PT, R2, UR4, -R4 ;  /* 0x0000000402027c10 */ /* 0x000fc8000fffe804 */
[----:B------:R-:W-:-:S13]  /*03c0*/  ISETP.GT.U32.AND P0, PT, R2, -0x4, PT ;  /* 0xfffffffc0200780c */ /* 0x000fda0003f04070 */
[----:B------:R-:W-:Y:S05]  /*03d0*/  @P0 EXIT ;  /* 0x000000000000094d */ /* 0x000fea0003800000 */
[----:B------:R-:W0:Y:S01]  /*03e0*/  LDCU.64 UR4, c[0x0][0x380] ;  /* 0x00007000ff0477ac */ /* 0x000e220008000a00 */
[----:B------:R-:W-:Y:S01]  /*03f0*/  IMAD.IADD R2, R3, 0x1, R6 ;  /* 0x0000000103027824 */ /* 0x000fe200078e0206 */
[----:B0-----:R-:W-:-:S04]  /*0400*/  UIADD3 UR4, UP0, UPT, UR4, 0x10, URZ ;  /* 0x0000001004047890 */ /* 0x001fc8000ff1e0ff */
[----:B------:R-:W-:-:S12]  /*0410*/  UIADD3.X UR5, UPT, UPT, URZ, UR5, URZ, UP0, !UPT ;  /* 0x00000005ff057290 */ /* 0x000fd800087fe4ff */
.L_x_13:
[----:B------:R-:W-:Y:S02]  /*0420*/  IMAD.U32 R6, RZ, RZ, UR4 ;  /* 0x00000004ff067e24 */ /* 0x000fe4000f8e00ff */
[----:B------:R-:W-:Y:S02]  /*0430*/  IMAD.U32 R7, RZ, RZ, UR5 ;  /* 0x00000005ff077e24 */ /* 0x000fe4000f8e00ff */
[----:B------:R-:W-:-:S05]  /*0440*/  IMAD.WIDE R6, R2, 0x8, R6 ;  /* 0x0000000802067825 */ /* 0x000fca00078e0206 */
[----:B------:R-:W2:Y:S01]  /*0450*/  LDG.E.64 R12, desc[UR6][R6.64+-0x10] ;  /* 0xfffff006060c7981 */ /* 0x000ea2000c1e1b00 */
[----:B-1----:R-:W0:Y:S01]  /*0460*/  MUFU.RCP64H R9, R21 ;  /* 0x0000001500097308 */ /* 0x002e220000001800 */
[----:B------:R-:W-:Y:S01]  /*0470*/  IMAD.MOV.U32 R8, RZ, RZ, 0x1 ;  /* 0x00000001ff087424 */ /* 0x000fe200078e00ff */
[----:B------:R-:W-:Y:S05]  /*0480*/  BSSY.RECONVERGENT B0, `(.L_x_5) ;  /* 0x0000013000007945 */ /* 0x000fea0003800200 */
        /* <DEDUP_REMOVED lines=12> */
[----:B------:R-:W-:Y:S01]  /*0550*/  MOV R14, R12 ;  /* 0x0000000c000e7202 */ /* 0x000fe20000000f00 */
[----:B------:R-:W-:Y:S01]  /*0560*/  IMAD.MOV.U32 R15, RZ, RZ, R13 ;  /* 0x000000ffff0f7224 */ /* 0x000fe200078e000d */
[----:B------:R-:W-:Y:S01]  /*0570*/  MOV R0, 0x5b0 ;  /* 0x000005b000007802 */ /* 0x000fe20000000f00 */
[----:B------:R-:W-:Y:S02]  /*0580*/  IMAD.MOV.U32 R10, RZ, RZ, R20 ;  /* 0x000000ffff0a7224 */ /* 0x000fe400078e0014 */
[----:B------:R-:W-:-:S07]  /*0590*/  IMAD.MOV.U32 R11, RZ, RZ, R21 ;  /* 0x000000ffff0b7224 */ /* 0x000fce00078e0015 */
[----:B------:R-:W-:Y:S05]  /*05a0*/  CALL.REL.NOINC `($__internal_0_$__cuda_sm20_div_rn_f64_full) ;  /* 0x0000000400347944 */ /* 0x000fea0003c00000 */
.L_x_6:
[----:B------:R-:W-:Y:S05]  /*05b0*/  BSYNC.RECONVERGENT B0 ;  /* 0x0000000000007941 */ /* 0x000fea0003800200 */
.L_x_5:
[----:B------:R-:W2:Y:S01]  /*05c0*/  LDG.E.64 R14, desc[UR6][R6.64+-0x8] ;  /* 0xfffff806060e7981 */ /* 0x000ea2000c1e1b00 */
[----:B------:R-:W0:Y:S01]  /*05d0*/  MUFU.RCP64H R9, R21 ;  /* 0x0000001500097308 */ /* 0x000e220000001800 */
[----:B------:R-:W-:Y:S01]  /*05e0*/  IMAD.MOV.U32 R8, RZ, RZ, 0x1 ;  /* 0x00000001ff087424 */ /* 0x000fe200078e00ff */
[----:B------:R-:W-:Y:S01]  /*05f0*/  BSSY.RECONVERGENT B0, `(.L_x_7) ;  /* 0x0000014000007945 */ /* 0x000fe20003800200 */
[----:B------:R1:W-:Y:S04]  /*0600*/  STG.E.64 desc[UR6][R6.64+-0x10], R10 ;  /* 0xfffff00a06007986 */ /* 0x0003e8000c101b06 */
        /* <DEDUP_REMOVED lines=11> */
[----:B-1----:R-:W-:Y:S05]  /*06c0*/  @P0 BRA P1, `(.L_x_8) ;  /* 0x0000000000180947 */ /* 0x002fea0000800000 */
[----:B------:R-:W-:Y:S01]  /*06d0*/  IMAD.MOV.U32 R10, RZ, RZ, R20 ;  /* 0x000000ffff0a7224 */ /* 0x000fe200078e0014 */
[----:B------:R-:W-:Y:S01]  /*06e0*/  MOV R0, 0x710 ;  /* 0x0000071000007802 */ /* 0x000fe20000000f00 */
[----:B------:R-:W-:-:S07]  /*06f0*/  IMAD.MOV.U32 R11, RZ, RZ, R21 ;  /* 0x000000ffff0b7224 */ /* 0x000fce00078e0015 */
[----:B------:R-:W-:Y:S05]  /*0700*/  CALL.REL.NOINC `($__internal_0_$__cuda_sm20_div_rn_f64_full) ;  /* 0x0000000000dc7944 */ /* 0x000fea0003c00000 */
[----:B------:R-:W-:Y:S02]  /*0710*/  IMAD.MOV.U32 R8, RZ, RZ, R10 ;  /* 0x000000ffff087224 */ /* 0x000fe400078e000a */
[----:B------:R-:W-:-:S07]  /*0720*/  IMAD.MOV.U32 R9, RZ, RZ, R11 ;  /* 0x000000ffff097224 */ /* 0x000fce00078e000b */
.L_x_8:
[----:B------:R-:W-:Y:S05]  /*0730*/  BSYNC.RECONVERGENT B0 ;  /* 0x0000000000007941 */ /* 0x000fea0003800200 */
.L_x_7:
[----:B------:R-:W2:Y:S01]  /*0740*/  LDG.E.64 R14, desc[UR6][R6.64] ;  /* 0x00000006060e7981 */ /* 0x000ea2000c1e1b00 */
[----:B------:R-:W0:Y:S01]  /*0750*/  MUFU.RCP64H R11, R21 ;  /* 0x00000015000b7308 */ /* 0x000e220000001800 */
[----:B------:R-:W-:Y:S01]  /*0760*/  MOV R10, 0x1 ;  /* 0x00000001000a7802 */ /* 0x000fe20000000f00 */
        /* <DEDUP_REMOVED lines=18> */
.L_x_10:
[----:B------:R-:W-:Y:S05]  /*0890*/  BSYNC.RECONVERGENT B0 ;  /* 0x0000000000007941 */ /* 0x000fea0003800200 */
.L_x_9:
        /* <DEDUP_REMOVED lines=23> */
.L_x_12:
[----:B------:R-:W-:Y:S05]  /*0a10*/  BSYNC.RECONVERGENT B0 ;  /* 0x0000000000007941 */ /* 0x000fea0003800200 */
.L_x_11:
[----:B------:R0:W-:Y:S01]  /*0a20*/  STG.E.64 desc[UR6][R6.64+0x8], R8 ;  /* 0x0000080806007986 */ /* 0x0001e2000c101b06 */
[----:B------:R-:W-:Y:S01]  /*0a30*/  VIADD R3, R3, 0x4 ;  /* 0x0000000403037836 */ /* 0x000fe20000000000 */
[----:B------:R-:W-:-:S04]  /*0a40*/  IADD3 R2, PT, PT, R2, 0x4, RZ ;  /* 0x0000000402027810 */ /* 0x000fc80007ffe0ff */
[----:B------:R-:W-:-:S13]  /*0a50*/  ISETP.GE.AND P0, PT, R3, R4, PT ;  /* 0x000000040300720c */ /* 0x000fda0003f06270 */
[----:B0-----:R-:W-:Y:S05]  /*0a60*/  @!P0 BRA `(.L_x_13) ;  /* 0xfffffff8006c8947 */ /* 0x001fea000383ffff */
[----:B------:R-:W-:Y:S05]  /*0a70*/  EXIT ;  /* 0x000000000000794d */ /* 0x000fea0003800000 */
        .weak           $__internal_0_$__cuda_sm20_div_rn_f64_full
        .type           $__internal_0_$__cuda_sm20_div_rn_f64_full,@function
        .size           $__internal_0_$__cuda_sm20_div_rn_f64_full,(.L_x_46 - $__internal_0_$__cuda_sm20_div_rn_f64_full)
$__internal_0_$__cuda_sm20_div_rn_f64_full:
[----:B------:R-:W-:Y:S01]  /*0a80*/  FSETP.GEU.AND P3, PT, |R15|, 1.469367938527859385e-39, PT ;  /* 0x001000000f00780b */ /* 0x000fe20003f6e200 */
[----:B------:R-:W-:Y:S01]  /*0a90*/  IMAD.MOV.U32 R22, RZ, RZ, R14 ;  /* 0x000000ffff167224 */ /* 0x000fe200078e000e */
[C---:B------:R-:W-:Y:S01]  /*0aa0*/  FSETP.GEU.AND P0, PT, |R11|.reuse, 1.469367938527859385e-39, PT ;  /* 0x001000000b00780b */ /* 0x040fe20003f0e200 */
[----:B------:R-:W-:Y:S01]  /*0ab0*/  IMAD.MOV.U32 R26, RZ, RZ, 0x1 ;  /* 0x00000001ff1a7424 */ /* 0x000fe200078e00ff */
[----:B------:R-:W-:Y:S01]  /*0ac0*/  LOP3.LUT R12, R11, 0x800fffff, RZ, 0xc0, !PT ;  /* 0x800fffff0b0c7812 */ /* 0x000fe200078ec0ff */
[----:B------:R-:W-:Y:S01]  /*0ad0*/  BSSY.RECONVERGENT B2, `(.L_x_14) ;  /* 0x0000052000027945 */ /* 0x000fe20003800200 */
[----:B------:R-:W-:Y:S02]  /*0ae0*/  LOP3.LUT R8, R15, 0x7ff00000, RZ, 0xc0, !PT ;  /* 0x7ff000000f087812 */ /* 0x000fe400078ec0ff */
[----:B------:R-:W-:Y:S01]  /*0af0*/  LOP3.LUT R13, R12, 0x3ff00000, RZ, 0xfc, !PT ;  /* 0x3ff000000c0d7812 */ /* 0x000fe200078efcff */
[----:B------:R-:W-:Y:S01]  /*0b00*/  IMAD.MOV.U32 R12, RZ, RZ, R10 ;  /* 0x000000ffff0c7224 */ /* 0x000fe200078e000a */
[----:B------:R-:W-:-:S03]  /*0b10*/  LOP3.LUT R31, R11, 0x7ff00000, RZ, 0xc0, !PT ;  /* 0x7ff000000b1f7812 */ /* 0x000fc600078ec0ff */
[----:B------:R-:W-:Y:S01]  /*0b20*/  @!P3 LOP3.LUT R9, R11, 0x7ff00000, RZ, 0xc0, !PT ;  /* 0x7ff000000b09b812 */ /* 0x000fe200078ec0ff */
[----:B------:R-:W-:Y:S01]  /*0b30*/  @!P3 IMAD.MOV.U32 R24, RZ, RZ, RZ ;  /* 0x000000ffff18b224 */ /* 0x000fe200078e00ff */
[----:B------:R-:W-:Y:S01]  /*0b40*/  @!P0 DMUL R12, R10, 8.98846567431157953865e+307 ;  /* 0x7fe000000a0c8828 */ /* 0x000fe20000000000 */
[C---:B------:R-:W-:Y:S02]  /*0b50*/  ISETP.GE.U32.AND P2, PT, R8.reuse, R31, PT ;  /* 0x0000001f0800720c */ /* 0x040fe40003f46070 */
[----:B------:R-:W-:Y:S01]  /*0b60*/  @!P3 ISETP.GE.U32.AND P4, PT, R8, R9, PT ;  /* 0x000000090800b20c */ /* 0x000fe20003f86070 */
[----:B------:R-:W-:Y:S02]  /*0b70*/  IMAD.MOV.U32 R9, RZ, RZ, 0x1ca00000 ;  /* 0x1ca00000ff097424 */ /* 0x000fe400078e00ff */
[----:B------:R-:W0:Y:S03]  /*0b80*/  MUFU.RCP64H R27, R13 ;  /* 0x0000000d001b7308 */ /* 0x000e260000001800 */
[----:B------:R-:W-:-:S02]  /*0b90*/  @!P3 SEL R25, R9, 0x63400000, !P4 ;  /* 0x634000000919b807 */ /* 0x000fc40006000000 */
[----:B------:R-:W-:Y:S02]  /*0ba0*/  SEL R23, R9, 0x63400000, !P2 ;  /* 0x6340000009177807 */ /* 0x000fe40005000000 */
[--C-:B------:R-:W-:Y:S02]  /*0bb0*/  @!P3 LOP3.LUT R25, R25, 0x80000000, R15.reuse, 0xf8, !PT ;  /* 0x800000001919b812 */ /* 0x100fe400078ef80f */
[----:B------:R-:W-:Y:S02]  /*0bc0*/  LOP3.LUT R23, R23, 0x800fffff, R15, 0xf8, !PT ;  /* 0x800fffff17177812 */ /* 0x000fe400078ef80f */
[----:B------:R-:W-:Y:S02]  /*0bd0*/  @!P3 LOP3.LUT R25, R25, 0x100000, RZ, 0xfc, !PT ;  /* 0x001000001919b812 */ /* 0x000fe400078efcff */
[----:B------:R-:W-:-:S04]  /*0be0*/  @!P0 LOP3.LUT R31, R13, 0x7ff00000, RZ, 0xc0, !PT ;  /* 0x7ff000000d1f8812 */ /* 0x000fc800078ec0ff */
[----:B------:R-:W-:Y:S02]  /*0bf0*/  @!P3 DFMA R22, R22, 2, -R24 ;  /* 0x400000001616b82b */ /* 0x000fe40000000818 */
[----:B0-----:R-:W-:-:S08]  /*0c00*/  DFMA R24, R26, -R12, 1 ;  /* 0x3ff000001a18742b */ /* 0x001fd0000000080c */
[----:B------:R-:W-:-:S08]  /*0c10*/  DFMA R24, R24, R24, R24 ;  /* 0x000000181818722b */ /* 0x000fd00000000018 */
[----:B------:R-:W-:-:S08]  /*0c20*/  DFMA R24, R26, R24, R26 ;  /* 0x000000181a18722b */ /* 0x000fd0000000001a */
[----:B------:R-:W-:-:S08]  /*0c30*/  DFMA R26, R24, -R12, 1 ;  /* 0x3ff00000181a742b */ /* 0x000fd0000000080c */
[----:B------:R-:W-:-:S08]  /*0c40*/  DFMA R24, R24, R26, R24 ;  /* 0x0000001a1818722b */ /* 0x000fd00000000018 */
[----:B------:R-:W-:-:S08]  /*0c50*/  DMUL R26, R24, R22 ;  /* 0x00000016181a7228 */ /* 0x000fd00000000000 */
[----:B------:R-:W-:-:S08]  /*0c60*/  DFMA R28, R26, -R12, R22 ;  /* 0x8000000c1a1c722b */ /* 0x000fd00000000016 */
[----:B------:R-:W-:Y:S01]  /*0c70*/  DFMA R28, R24, R28, R26 ;  /* 0x0000001c181c722b */ /* 0x000fe2000000001a */
[----:B------:R-:W-:Y:S01]  /*0c80*/  IMAD.MOV.U32 R24, RZ, RZ, R8 ;  /* 0x000000ffff187224 */ /* 0x000fe200078e0008 */
[----:B------:R-:W-:-:S05]  /*0c90*/  @!P3 LOP3.LUT R24, R23, 0x7ff00000, RZ, 0xc0, !PT ;  /* 0x7ff000001718b812 */ /* 0x000fca00078ec0ff */
[----:B------:R-:W-:-:S05]  /*0ca0*/  VIADD R25, R24, 0xffffffff ;  /* 0xffffffff18197836 */ /* 0x000fca0000000000 */
[----:B------:R-:W-:Y:S01]  /*0cb0*/  ISETP.GT.U32.AND P0, PT, R25, 0x7feffffe, PT ;  /* 0x7feffffe1900780c */ /* 0x000fe20003f04070 */
[----:B------:R-:W-:-:S05]  /*0cc0*/  VIADD R25, R31, 0xffffffff ;  /* 0xffffffff1f197836 */ /* 0x000fca0000000000 */
[----:B------:R-:W-:-:S13]  /*0cd0*/  ISETP.GT.U32.OR P0, PT, R25, 0x7feffffe, P0 ;  /* 0x7feffffe1900780c */ /* 0x000fda0000704470 */
[----:B------:R-:W-:Y:S05]  /*0ce0*/  @P0 BRA `(.L_x_15) ;  /* 0x00000000006c0947 */ /* 0x000fea0003800000 */
[----:B------:R-:W-:-:S04]  /*0cf0*/  LOP3.LUT R15, R11, 0x7ff00000, RZ, 0xc0, !PT ;  /* 0x7ff000000b0f7812 */ /* 0x000fc800078ec0ff */
[CC--:B------:R-:W-:Y:S02]  /*0d00*/  VIADDMNMX R14, R8.reuse, -R15.reuse, 0xb9600000, !PT ;  /* 0xb9600000080e7446 */ /* 0x0c0fe4000780090f */
[----:B------:R-:W-:Y:S02]  /*0d10*/  ISETP.GE.U32.AND P0, PT, R8, R15, PT ;  /* 0x0000000f0800720c */ /* 0x000fe40003f06070 */
[----:B------:R-:W-:Y:S02]  /*0d20*/  VIMNMX R14, PT, PT, R14, 0x46a00000, PT ;  /* 0x46a000000e0e7848 */ /* 0x000fe40003fe0100 */
[----:B------:R-:W-:-:S04]  /*0d30*/  SEL R9, R9, 0x63400000, !P0 ;  /* 0x6340000009097807 */ /* 0x000fc80004000000 */
[----:B------:R-:W-:Y:S01]  /*0d40*/  IADD3 R24, PT, PT, -R9, R14, RZ ;  /* 0x0000000e09187210 */ /* 0x000fe20007ffe1ff */
[----:B------:R-:W-:-:S04]  /*0d50*/  IMAD.MOV.U32 R14, RZ, RZ, RZ ;  /* 0x000000ffff0e7224 */ /* 0x000fc800078e00ff */
[----:B------:R-:W-:-:S06]  /*0d60*/  VIADD R15, R24, 0x7fe00000 ;  /* 0x7fe00000180f7836 */ /* 0x000fcc0000000000 */
[----:B------:R-:W-:-:S10]  /*0d70*/  DMUL R8, R28, R14 ;  /* 0x0000000e1c087228 */ /* 0x000fd40000000000 */
[----:B------:R-:W-:-:S13]  /*0d80*/  FSETP.GTU.AND P0, PT, |R9|, 1.469367938527859385e-39, PT ;  /* 0x001000000900780b */ /* 0x000fda0003f0c200 */
[----:B------:R-:W-:Y:S05]  /*0d90*/  @P0 BRA `(.L_x_16) ;  /* 0x0000000000940947 */ /* 0x000fea0003800000 */
[----:B------:R-:W-:Y:S01]  /*0da0*/  DFMA R12, R28, -R12, R22 ;  /* 0x8000000c1c0c722b */ /* 0x000fe20000000016 */
[----:B------:R-:W-:-:S09]  /*0db0*/  IMAD.MOV.U32 R14, RZ, RZ, RZ ;  /* 0x000000ffff0e7224 */ /* 0x000fd200078e00ff */
[C---:B------:R-:W-:Y:S02]  /*0dc0*/  FSETP.NEU.AND P0, PT, R13.reuse, RZ, PT ;  /* 0x000000ff0d00720b */ /* 0x040fe40003f0d000 */
[----:B------:R-:W-:-:S04]  /*0dd0*/  LOP3.LUT R23, R13, 0x80000000, R11, 0x48, !PT ;  /* 0x800000000d177812 */ /* 0x000fc800078e480b */
[----:B------:R-:W-:-:S07]  /*0de0*/  LOP3.LUT R15, R23, R15, RZ, 0xfc, !PT ;  /* 0x0000000f170f7212 */ /* 0x000fce00078efcff */
[----:B------:R-:W-:Y:S05]  /*0df0*/  @!P0 BRA `(.L_x_16) ;  /* 0x00000000007c8947 */ /* 0x000fea0003800000 */
[----:B------:R-:W-:Y:S01]  /*0e00*/  IMAD.MOV R11, RZ, RZ, -R24 ;  /* 0x000000ffff0b7224 */ /* 0x000fe200078e0a18 */
[----:B------:R-:W-:Y:S01]  /*0e10*/  DMUL.RP R14, R28, R14 ;  /* 0x0000000e1c0e7228 */ /* 0x000fe20000008000 */
[----:B------:R-:W-:-:S06]  /*0e20*/  IMAD.MOV.U32 R10, RZ, RZ, RZ ;  /* 0x000000ffff0a7224 */ /* 0x000fcc00078e00ff */
[----:B------:R-:W-:-:S03]  /*0e30*/  DFMA R10, R8, -R10, R28 ;  /* 0x8000000a080a722b */ /* 0x000fc6000000001c */
[----:B------:R-:W-:-:S03]  /*0e40*/  LOP3.LUT R23, R15, R23, RZ, 0x3c, !PT ;  /* 0x000000170f177212 */ /* 0x000fc600078e3cff */
[----:B------:R-:W-:-:S04]  /*0e50*/  IADD3 R10, PT, PT, -R24, -0x43300000, RZ ;  /* 0xbcd00000180a7810 */ /* 0x000fc80007ffe1ff */
[----:B------:R-:W-:-:S04]  /*0e60*/  FSETP.NEU.AND P0, PT, |R11|, R10, PT ;  /* 0x0000000a0b00720b */ /* 0x000fc80003f0d200 */
[----:B------:R-:W-:Y:S02]  /*0e70*/  FSEL R8, R14, R8, !P0 ;  /* 0x000000080e087208 */ /* 0x000fe40004000000 */
[----:B------:R-:W-:Y:S01]  /*0e80*/  FSEL R9, R23, R9, !P0 ;  /* 0x0000000917097208 */ /* 0x000fe20004000000 */
[----:B------:R-:W-:Y:S06]  /*0e90*/  BRA `(.L_x_16) ;  /* 0x0000000000547947 */ /* 0x000fec0003800000 */
.L_x_15:
[----:B------:R-:W-:-:S14]  /*0ea0*/  DSETP.NAN.AND P0, PT, R14, R14, PT ;  /* 0x0000000e0e00722a */ /* 0x000fdc0003f08000 */
[----:B------:R-:W-:Y:S05]  /*0eb0*/  @P0 BRA `(.L_x_17) ;  /* 0x0000000000440947 */ /* 0x000fea0003800000 */
[----:B------:R-:W-:-:S14]  /*0ec0*/  DSETP.NAN.AND P0, PT, R10, R10, PT ;  /* 0x0000000a0a00722a */ /* 0x000fdc0003f08000 */
[----:B------:R-:W-:Y:S05]  /*0ed0*/  @P0 BRA `(.L_x_18) ;  /* 0x0000000000300947 */ /* 0x000fea0003800000 */
[----:B------:R-:W-:Y:S01]  /*0ee0*/  ISETP.NE.AND P0, PT, R24, R31, PT ;  /* 0x0000001f1800720c */ /* 0x000fe20003f05270 */
[----:B------:R-:W-:Y:S02]  /*0ef0*/  IMAD.MOV.U32 R8, RZ, RZ, 0x0 ;  /* 0x00000000ff087424 */ /* 0x000fe400078e00ff */
[----:B------:R-:W-:-:S10]  /*0f00*/  IMAD.MOV.U32 R9, RZ, RZ, -0x80000 ;  /* 0xfff80000ff097424 */ /* 0x000fd400078e00ff */
[----:B------:R-:W-:Y:S05]  /*0f10*/  @!P0 BRA `(.L_x_16) ;  /* 0x0000000000348947 */ /* 0x000fea0003800000 */
[----:B------:R-:W-:Y:S02]  /*0f20*/  ISETP.NE.AND P0, PT, R24, 0x7ff00000, PT ;  /* 0x7ff000001800780c */ /* 0x000fe40003f05270 */
[----:B------:R-:W-:Y:S02]  /*0f30*/  LOP3.LUT R9, R15, 0x80000000, R11, 0x48, !PT ;  /* 0x800000000f097812 */ /* 0x000fe400078e480b */
[----:B------:R-:W-:-:S13]  /*0f40*/  ISETP.EQ.OR P0, PT, R31, RZ, !P0 ;  /* 0x000000ff1f00720c */ /* 0x000fda0004702670 */
[----:B------:R-:W-:Y:S01]  /*0f50*/  @P0 LOP3.LUT R10, R9, 0x7ff00000, RZ, 0xfc, !PT ;  /* 0x7ff00000090a0812 */ /* 0x000fe200078efcff */
[----:B------:R-:W-:Y:S01]  /*0f60*/  @!P0 IMAD.MOV.U32 R8, RZ, RZ, RZ ;  /* 0x000000ffff088224 */ /* 0x000fe200078e00ff */
[----:B------:R-:W-:-:S03]  /*0f70*/  @P0 MOV R8, RZ ;  /* 0x000000ff00080202 */ /* 0x000fc60000000f00 */
[----:B------:R-:W-:Y:S01]  /*0f80*/  @P0 IMAD.MOV.U32 R9, RZ, RZ, R10 ;  /* 0x000000ffff090224 */ /* 0x000fe200078e000a */
[----:B------:R-:W-:Y:S06]  /*0f90*/  BRA `(.L_x_16) ;  /* 0x0000000000147947 */ /* 0x000fec0003800000 */
.L_x_18:
[----:B------:R-:W-:Y:S01]  /*0fa0*/  LOP3.LUT R9, R11, 0x80000, RZ, 0xfc, !PT ;  /* 0x000800000b097812 */ /* 0x000fe200078efcff */
[----:B------:R-:W-:Y:S01]  /*0fb0*/  IMAD.MOV.U32 R8, RZ, RZ, R10 ;  /* 0x000000ffff087224 */ /* 0x000fe200078e000a */
[----:B------:R-:W-:Y:S06]  /*0fc0*/  BRA `(.L_x_16) ;  /* 0x0000000000087947 */ /* 0x000fec0003800000 */
.L_x_17:
[----:B------:R-:W-:Y:S01]  /*0fd0*/  LOP3.LUT R9, R15, 0x80000, RZ, 0xfc, !PT ;  /* 0x000800000f097812 */ /* 0x000fe200078efcff */
[----:B------:R-:W-:-:S07]  /*0fe0*/  IMAD.MOV.U32 R8, RZ, RZ, R14 ;  /* 0x000000ffff087224 */ /* 0x000fce00078e000e */
.L_x_16:
[----:B------:R-:W-:Y:S05]  /*0ff0*/  BSYNC.RECONVERGENT B2 ;  /* 0x0000000000027941 */ /* 0x000fea0003800200 */
.L_x_14:
[----:B------:R-:W-:Y:S02]  /*1000*/  IMAD.MOV.U32 R10, RZ, RZ, R8 ;  /* 0x000000ffff0a7224 */ /* 0x000fe400078e0008 */
[----:B------:R-:W-:Y:S02]  /*1010*/  IMAD.MOV.U32 R11, RZ, RZ, R9 ;  /* 0x000000ffff0b7224 */ /* 0x000fe400078e0009 */
[----:B------:R-:W-:Y:S02]  /*1020*/  IMAD.MOV.U32 R8, RZ, RZ, R0 ;  /* 0x000000ffff087224 */ /* 0x000fe400078e0000 */
[----:B------:R-:W-:-:S04]  /*1030*/  IMAD.MOV.U32 R9, RZ, RZ, 0x0 ;  /* 0x00000000ff097424 */ /* 0x000fc800078e00ff */
[----:B------:R-:W-:Y:S05]  /*1040*/  RET.REL.NODEC R8 `(_Z18reduceToUnitMatrixPdi) ;  /* 0xffffffec08ec7950 */ /* 0x000fea0003c3ffff */
.L_x_19:
[----:B------:R-:W-:-:S00]  /*1050*/  BRA `(.L_x_19) ;  /* 0xfffffffc00fc7947 */ /* 0x000fc0000383ffff */
[----:B------:R-:W-:-:S00]  /*1060*/  NOP ;  /* 0x0000000000007918 */ /* 0x000fc00000000000 */
        /* <DEDUP_REMOVED lines=9> */
.L_x_46:


//--------------------- .text._Z16reduceToDiagonalPdi --------------------------
	.section	.text._Z16reduceToDiagonalPdi,"ax",@progbits
	.align	128
        .global         _Z16reduceToDiagonalPdi
        .type           _Z16reduceToDiagonalPdi,@function
        .size           _Z16reduceToDiagonalPdi,(.L_x_47 - _Z16reduceToDiagonalPdi)
        .other          _Z16reduceToDiagonalPdi,@"STO_CUDA_ENTRY STV_DEFAULT"
_Z16reduceToDiagonalPdi:
.text._Z16reduceToDiagonalPdi:
        /* <DEDUP_REMOVED lines=10> */
[----:B------:R-:W1:Y:S01]  /*00a0*/  LDCU.64 UR8, c[0x0][0x358] ;  /* 0x00006b00ff0877ac */ /* 0x000e620008000a00 */
[----:B------:R-:W-:-:S04]  /*00b0*/  IMAD.SHL.U32 R3, R9, 0x2, RZ ;  /* 0x0000000209037824 */ /* 0x000fc800078e00ff */
[----:B------:R-:W-:-:S04]  /*00c0*/  IMAD R5, R2, R3, RZ ;  /* 0x0000000302057224 */ /* 0x000fc800078e02ff */
[----:B------:R-:W-:-:S04]  /*00d0*/  IMAD.IADD R7, R2, 0x1, R5 ;  /* 0x0000000102077824 */ /* 0x000fc800078e0205 */
[----:B0-----:R-:W-:-:S05]  /*00e0*/  IMAD.WIDE R14, R7, 0x8, R14 ;  /* 0x00000008070e7825 */ /* 0x001fca00078e020e */
[----:B-1----:R-:W2:Y:S01]  /*00f0*/  LDG.E.64 R10, desc[UR8][R14.64] ;  /* 0x000000080e0a7981 */ /* 0x002ea2000c1e1b00 */
[----:B------:R-:W-:-:S05]  /*0100*/  VIADD R4, R2, 0x1 ;  /* 0x0000000102047836 */ /* 0x000fca0000000000 */
[----:B------:R-:W-:-:S13]  /*0110*/  ISETP.GE.AND P0, PT, R4, R9, PT ;  /* 0x000000090400720c */ /* 0x000fda0003f06270 */
[----:B--2---:R-:W-:-:S14]  /*0120*/  DSETP.EQ.OR P0, PT, R10, RZ, P0 ;  /* 0x000000ff0a00722a */ /* 0x004fdc0000702400 */
[----:B------:R-:W-:Y:S05]  /*0130*/  @P0 EXIT ;  /* 0x000000000000094d */ /* 0x000fea0003800000 */
[----:B------:R-:W0:Y:S01]  /*0140*/  LDCU.64 UR6, c[0x0][0x380] ;  /* 0x00007000ff0677ac */ /* 0x000e220008000a00 */
[----:B------:R-:W-:Y:S01]  /*0150*/  IMAD.IADD R29, R3, 0x1, -R2 ;  /* 0x00000001031d7824 */ /* 0x000fe200078e0a02 */
[----:B------:R-:W-:Y:S01]  /*0160*/  IADD3 R6, PT, PT, R6, UR4, -R3 ;  /* 0x0000000406067c10 */ /* 0x000fe2000fffe803 */
[----:B------:R-:W-:Y:S02]  /*0170*/  VIADD R7, R2, 0x3 ;  /* 0x0000000302077836 */ /* 0x000fe40000000000 */
[----:B------:R-:W-:Y:S01]  /*0180*/  IMAD.MOV.U32 R28, RZ, RZ, R4 ;  /* 0x000000ffff1c7224 */ /* 0x000fe200078e0004 */
[----:B------:R-:W-:Y:S01]  /*0190*/  LOP3.LUT R29, R29, 0x3, RZ, 0xc0, !PT ;  /* 0x000000031d1d7812 */ /* 0x000fe200078ec0ff */
[----:B0-----:R-:W-:-:S04]  /*01a0*/  UIADD3 UR5, UP0, UPT, UR6, 0x10, URZ ;  /* 0x0000001006057890 */ /* 0x001fc8000ff1e0ff */
[----:B------:R-:W-:Y:S02]  /*01b0*/  UIADD3.X UR6, UPT, UPT, URZ, UR7, URZ, UP0, !UPT ;  /* 0x00000007ff067290 */ /* 0x000fe400087fe4ff */
[----:B------:R-:W-:-:S04]  /*01c0*/  IMAD.U32 R12, RZ, RZ, UR5 ;  /* 0x00000005ff0c7e24 */ /* 0x000fc8000f8e00ff */
[----:B------:R-:W-:-:S07]  /*01d0*/  IMAD.U32 R13, RZ, RZ, UR6 ;  /* 0x00000006ff0d7e24 */ /* 0x000fce000f8e00ff */
.L_x_27:
[----:B0-23--:R-:W2:Y:S01]  /*01e0*/  LDG.E.64 R24, desc[UR8][R14.64] ;  /* 0x000000080e187981 */ /* 0x00dea2000c1e1b00 */
[----:B-1----:R-:W0:Y:S01]  /*01f0*/  LDC.64 R10, c[0x0][0x380] ;  /* 0x0000e000ff0a7b82 */ /* 0x002e220000000a00 */
[----:B------:R-:W-:-:S04]  /*0200*/  IMAD R31, R3, R28, RZ ;  /* 0x0000001c031f7224 */ /* 0x000fc800078e02ff */
[----:B------:R-:W-:-:S04]  /*0210*/  IMAD.IADD R9, R2, 0x1, R31 ;  /* 0x0000000102097824 */ /* 0x000fc800078e021f */
[----:B0-----:R-:W-:-:S05]  /*0220*/  IMAD.WIDE R10, R9, 0x8, R10 ;  /* 0x00000008090a7825 */ /* 0x001fca00078e020a */
[----:B------:R-:W3:Y:S01]  /*0230*/  LDG.E.64 R26, desc[UR8][R10.64] ;  /* 0x000000080a1a7981 */ /* 0x000ee2000c1e1b00 */
[----:B------:R-:W-:Y:S01]  /*0240*/  IMAD.MOV.U32 R8, RZ, RZ, 0x1 ;  /* 0x00000001ff087424 */ /* 0x000fe200078e00ff */
[----:B------:R-:W-:Y:S01]  /*0250*/  BSSY.RECONVERGENT B0, `(.L_x_20) ;  /* 0x0000013000007945 */ /* 0x000fe20003800200 */
[----:B------:R-:W-:Y:S01]  /*0260*/  ISETP.GT.AND P1, PT, R3, R2, PT ;  /* 0x000000020300720c */ /* 0x000fe20003f24270 */
[----:B--2---:R-:W0:Y:S03]  /*0270*/  MUFU.RCP64H R9, R25 ;  /* 0x0000001900097308 */ /* 0x004e260000001800 */
[----:B0-----:R-:W-:-:S08]  /*0280*/  DFMA R16, -R24, R8, 1 ;  /* 0x3ff000001810742b */ /* 0x001fd00000000108 */
[----:B------:R-:W-:Y:S01]  /*0290*/  DFMA R16, R16, R16, R16 ;  /* 0x000000101010722b */ /* 0x000fe20000000010 */
[----:B---3--:R-:W-:-:S07]  /*02a0*/  FSETP.GEU.AND P2, PT, |R27|, 6.5827683646048100446e-37, PT ;  /* 0x036000001b00780b */ /* 0x008fce0003f4e200 */
[----:B------:R-:W-:-:S08]  /*02b0*/  DFMA R16, R8, R16, R8 ;  /* 0x000000100810722b */ /* 0x000fd00000000008 */
[----:B------:R-:W-:-:S08]  /*02c0*/  DFMA R8, -R24, R16, 1 ;  /* 0x3ff000001808742b */ /* 0x000fd00000000110 */
[----:B------:R-:W-:-:S08]  /*02d0*/  DFMA R8, R16, R8, R16 ;  /* 0x000000081008722b */ /* 0x000fd00000000010 */
[----:B------:R-:W-:-:S08]  /*02e0*/  DMUL R16, R26, R8 ;  /* 0x000000081a107228 */ /* 0x000fd00000000000 */
[----:B------:R-:W-:-:S08]  /*02f0*/  DFMA R18, -R24, R16, R26 ;  /* 0x000000101812722b */ /* 0x000fd0000000011a */
[----:B------:R-:W-:-:S10]  /*0300*/  DFMA R8, R8, R18, R16 ;  /* 0x000000120808722b */ /* 0x000fd40000000010 */
[----:B------:R-:W-:-:S05]  /*0310*/  FFMA R0, RZ, R25, R9 ;  /* 0x00000019ff007223 */ /* 0x000fca0000000009 */
[----:B------:R-:W-:-:S13]  /*0320*/  FSETP.GT.AND P0, PT, |R0|, 1.469367938527859385e-39, PT ;  /* 0x001000000000780b */ /* 0x000fda0003f04200 */
[----:B------:R-:W-:Y:S05]  /*0330*/  @P0 BRA P2, `(.L_x_21) ;  /* 0x0000000000100947 */ /* 0x000fea0001000000 */
[----:B------:R-:W-:-:S07]  /*0340*/  MOV R0, 0x360 ;  /* 0x0000036000007802 */ /* 0x000fce0000000f00 */
[----:B------:R-:W-:Y:S05]  /*0350*/  CALL.REL.NOINC `($__internal_1_$__cuda_sm20_div_rn_f64_full) ;  /* 0x0000000000f07944 */ /* 0x000fea0003c00000 */
[----:B------:R-:W-:Y:S02]  /*0360*/  IMAD.MOV.U32 R8, RZ, RZ, R18 ;  /* 0x000000ffff087224 */ /* 0x000fe400078e0012 */
[----:B------:R-:W-:-:S07]  /*0370*/  IMAD.MOV.U32 R9, RZ, RZ, R19 ;  /* 0x000000ffff097224 */ /* 0x000fce00078e0013 */
.L_x_21:
[----:B------:R-:W-:Y:S05]  /*0380*/  BSYNC.RECONVERGENT B0 ;  /* 0x0000000000007941 */ /* 0x000fea0003800200 */
.L_x_20:
[----:B------:R-:W-:Y:S04]  /*0390*/  BSSY.RECONVERGENT B0, `(.L_x_22) ;  /* 0x0000033000007945 */ /* 0x000fe80003800200 */
[----:B------:R-:W-:Y:S05]  /*03a0*/  @!P1 BRA `(.L_x_23) ;  /* 0x0000000000c49947 */ /* 0x000fea0003800000 */
[----:B------:R-:W-:Y:S01]  /*03b0*/  ISETP.NE.AND P0, PT, R29, RZ, PT ;  /* 0x000000ff1d00720c */ /* 0x000fe20003f05270 */
[----:B------:R-:W-:Y:S01]  /*03c0*/  BSSY.RECONVERGENT B1, `(.L_x_24) ;  /* 0x0000014000017945 */ /* 0x000fe20003800200 */
[----:B------:R-:W-:-:S11]  /*03d0*/  IMAD.MOV.U32 R0, RZ, RZ, R2 ;  /* 0x000000ffff007224 */ /* 0x000fd600078e0002 */
[----:B------:R-:W-:Y:S05]  /*03e0*/  @!P0 BRA `(.L_x_25) ;  /* 0x0000000000448947 */ /* 0x000fea0003800000 */
[----:B------:R-:W-:Y:S01]  /*03f0*/  DFMA R24, R24, -R8, R26 ;  /* 0x800000081818722b */ /* 0x000fe2000000001a */
[----:B------:R-:W-:Y:S01]  /*0400*/  ISETP.NE.AND P0, PT, R29, 0x1, PT ;  /* 0x000000011d00780c */ /* 0x000fe20003f05270 */
[----:B------:R-:W-:-:S05]  /*0410*/  IMAD.MOV.U32 R0, RZ, RZ, R4 ;  /* 0x000000ffff007224 */ /* 0x000fca00078e0004 */
[----:B------:R0:W-:Y:S07]  /*0420*/  STG.E.64 desc[UR8][R10.64], R24 ;  /* 0x000000180a007986 */ /* 0x0001ee000c101b08 */
[----:B------:R-:W-:Y:S05]  /*0430*/  @!P0 BRA `(.L_x_25) ;  /* 0x0000000000308947 */ /* 0x000fea0003800000 */
[----:B------:R-:W2:Y:S04]  /*0440*/  LDG.E.64 R16, desc[UR8][R14.64+0x8] ;  /* 0x000008080e107981 */ /* 0x000ea8000c1e1b00 */
[----:B------:R-:W2:Y:S01]  /*0450*/  LDG.E.64 R18, desc[UR8][R10.64+0x8] ;  /* 0x000008080a127981 */ /* 0x000ea2000c1e1b00 */
[----:B------:R-:W-:Y:S01]  /*0460*/  ISETP.NE.AND P0, PT, R29, 0x2, PT ;  /* 0x000000021d00780c */ /* 0x000fe20003f05270 */
[----:B------:R-:W-:Y:S01]  /*0470*/  VIADD R0, R2, 0x2 ;  /* 0x0000000202007836 */ /* 0x000fe20000000000 */
[----:B--2---:R-:W-:-:S07]  /*0480*/  DFMA R16, R16, -R8, R18 ;  /* 0x800000081010722b */ /* 0x004fce0000000012 */
[----:B------:R1:W-:Y:S04]  /*0490*/  STG.E.64 desc[UR8][R10.64+0x8], R16 ;  /* 0x000008100a007986 */ /* 0x0003e8000c101b08 */
[----:B------:R-:W-:Y:S05]  /*04a0*/  @!P0 BRA `(.L_x_25) ;  /* 0x0000000000148947 */ /* 0x000fea0003800000 */
[----:B-1----:R-:W2:Y:S04]  /*04b0*/  LDG.E.64 R16, desc[UR8][R14.64+0x10] ;  /* 0x000010080e107981 */ /* 0x002ea8000c1e1b00 */
[----:B------:R-:W2:Y:S01]  /*04c0*/  LDG.E.64 R18, desc[UR8][R10.64+0x10] ;  /* 0x000010080a127981 */ /* 0x000ea2000c1e1b00 */
[----:B------:R-:W-:Y:S01]  /*04d0*/  IMAD.MOV.U32 R0, RZ, RZ, R7 ;  /* 0x000000ffff007224 */ /* 0x000fe200078e0007 */
[----:B--2---:R-:W-:-:S07]  /*04e0*/  DFMA R16, R16, -R8, R18 ;  /* 0x800000081010722b */ /* 0x004fce0000000012 */
[----:B------:R2:W-:Y:S04]  /*04f0*/  STG.E.64 desc[UR8][R10.64+0x10], R16 ;  /* 0x000010100a007986 */ /* 0x0005e8000c101b08 */
.L_x_25:
[----:B------:R-:W-:Y:S05]  /*0500*/  BSYNC.RECONVERGENT B1 ;  /* 0x0000000000017941 */ /* 0x000fea0003800200 */
.L_x_24:
[----:B------:R-:W-:-:S13]  /*0510*/  ISETP.GT.U32.AND P0, PT, R6, -0x4, PT ;  /* 0xfffffffc0600780c */ /* 0x000fda0003f04070 */
[----:B------:R-:W-:Y:S05]  /*0520*/  @P0 BRA `(.L_x_23) ;  /* 0x0000000000640947 */ /* 0x000fea0003800000 */
[--C-:B------:R-:W-:Y:S02]  /*0530*/  IMAD.IADD R31, R31, 0x1, R0.reuse ;  /* 0x000000011f1f7824 */ /* 0x100fe400078e0200 */
[----:B------:R-:W-:-:S07]  /*0540*/  IMAD.IADD R21, R5, 0x1, R0 ;  /* 0x0000000105157824 */ /* 0x000fce00078e0200 */
.L_x_26:
[----:B-12---:R-:W-:-:S04]  /*0550*/  IMAD.WIDE R16, R21, 0x8, R12 ;  /* 0x0000000815107825 */ /* 0x006fc800078e020c */
[----:B0--3--:R-:W-:Y:S01]  /*0560*/  IMAD.WIDE R10, R31, 0x8, R12 ;  /* 0x000000081f0a7825 */ /* 0x009fe200078e020c */
[----:B------:R-:W2:Y:S04]  /*0570*/  LDG.E.64 R18, desc[UR8][R16.64+-0x10] ;  /* 0xfffff00810127981 */ /* 0x000ea8000c1e1b00 */
[----:B------:R-:W2:Y:S02]  /*0580*/  LDG.E.64 R22, desc[UR8][R10.64+-0x10] ;  /* 0xfffff0080a167981 */ /* 0x000ea4000c1e1b00 */
[-C--:B--2---:R-:W-:Y:S02]  /*0590*/  DFMA R22, R18, -R8.reuse, R22 ;  /* 0x800000081216722b */ /* 0x084fe40000000016 */
[----:B------:R-:W2:Y:S05]  /*05a0*/  LDG.E.64 R18, desc[UR8][R10.64+-0x8] ;  /* 0xfffff8080a127981 */ /* 0x000eaa000c1e1b00 */
[----:B------:R3:W-:Y:S04]  /*05b0*/  STG.E.64 desc[UR8][R10.64+-0x10], R22 ;  /* 0xfffff0160a007986 */ /* 0x0007e8000c101b08 */
[----:B------:R-:W2:Y:S02]  /*05c0*/  LDG.E.64 R24, desc[UR8][R16.64+-0x8] ;  /* 0xfffff80810187981 */ /* 0x000ea4000c1e1b00 */
[----:B--2---:R-:W-:-:S02]  /*05d0*/  DFMA R24, R24, -R8, R18 ;  /* 0x800000081818722b */ /* 0x004fc40000000012 */
[----:B------:R-:W2:Y:S05]  /*05e0*/  LDG.E.64 R18, desc[UR8][R10.64] ;  /* 0x000000080a127981 */ /* 0x000eaa000c1e1b00 */
[----:B------:R3:W-:Y:S04]  /*05f0*/  STG.E.64 desc[UR8][R10.64+-0x8], R24 ;  /* 0xfffff8180a007986 */ /* 0x0007e8000c101b08 */
[----:B------:R-:W2:Y:S02]  /*0600*/  LDG.E.64 R26, desc[UR8][R16.64] ;  /* 0x00000008101a7981 */ /* 0x000ea4000c1e1b00 */
[----:B--2---:R-:W-:-:S02]  /*0610*/  DFMA R26, R26, -R8, R18 ;  /* 0x800000081a1a722b */ /* 0x004fc40000000012 */
[----:B------:R-:W2:Y:S05]  /*0620*/  LDG.E.64 R18, desc[UR8][R10.64+0x8] ;  /* 0x000008080a127981 */ /* 0x000eaa000c1e1b00 */
[----:B------:R3:W-:Y:S04]  /*0630*/  STG.E.64 desc[UR8][R10.64], R26 ;  /* 0x0000001a0a007986 */ /* 0x0007e8000c101b08 */
[----:B------:R-:W2:Y:S01]  /*0640*/  LDG.E.64 R32, desc[UR8][R16.64+0x8] ;  /* 0x0000080810207981 */ /* 0x000ea2000c1e1b00 */
[----:B------:R-:W-:-:S02]  /*0650*/  VIADD R0, R0, 0x4 ;  /* 0x0000000400007836 */ /* 0x000fc40000000000 */
[----:B------:R-:W-:Y:S02]  /*0660*/  VIADD R21, R21, 0x4 ;  /* 0x0000000415157836 */ /* 0x000fe40000000000 */
[----:B------:R-:W-:Y:S01]  /*0670*/  VIADD R31, R31, 0x4 ;  /* 0x000000041f1f7836 */ /* 0x000fe20000000000 */
[----:B------:R-:W-:Y:S01]  /*0680*/  ISETP.GE.AND P0, PT, R0, R3, PT ;  /* 0x000000030000720c */ /* 0x000fe20003f06270 */
[----:B--2---:R-:W-:-:S07]  /*0690*/  DFMA R18, R32, -R8, R18 ;  /* 0x800000082012722b */ /* 0x004fce0000000012 */
[----:B------:R3:W-:Y:S05]  /*06a0*/  STG.E.64 desc[UR8][R10.64+0x8], R18 ;  /* 0x000008120a007986 */ /* 0x0007ea000c101b08 */
[----:B------:R-:W-:Y:S05]  /*06b0*/  @!P0 BRA `(.L_x_26) ;  /* 0xfffffffc00a48947 */ /* 0x000fea000383ffff */
.L_x_23:
[----:B------:R-:W-:Y:S05]  /*06c0*/  BSYNC.RECONVERGENT B0 ;  /* 0x0000000000007941 */ /* 0x000fea0003800200 */
.L_x_22:
[----:B------:R-:W4:Y:S01]  /*06d0*/  LDCU UR4, c[0x0][0x388] ;  /* 0x00007100ff0477ac */ /* 0x000f220008000800 */
[----:B------:R-:W-:-:S05]  /*06e0*/  VIADD R28, R28, 0x1 ;  /* 0x000000011c1c7836 */ /* 0x000fca0000000000 */
[----:B----4-:R-:W-:-:S13]  /*06f0*/  ISETP.GE.AND P0, PT, R28, UR4, PT ;  /* 0x000000041c007c0c */ /* 0x010fda000bf06270 */
[----:B------:R-:W-:Y:S05]  /*0700*/  @P0 EXIT ;  /* 0x000000000000094d */ /* 0x000fea0003800000 */
[----:B------:R-:W-:Y:S05]  /*0710*/  BRA `(.L_x_27) ;  /* 0xfffffff800b07947 */ /* 0x000fea000383ffff */
        .weak           $__internal_1_$__cuda_sm20_div_rn_f64_full
        .type           $__internal_1_$__cuda_sm20_div_rn_f64_full,@function
        .size           $__internal_1_$__cuda_sm20_div_rn_f64_full,(.L_x_47 - $__internal_1_$__cuda_sm20_div_rn_f64_full)
$__internal_1_$__cuda_sm20_div_rn_f64_full:
[----:B------:R-:W-:Y:S01]  /*0720*/  FSETP.GEU.AND P3, PT, |R27|, 1.469367938527859385e-39, PT ;  /* 0x001000001b00780b */ /* 0x000fe20003f6e200 */
[----:B------:R-:W-:Y:S01]  /*0730*/  IMAD.MOV.U32 R32, RZ, RZ, 0x1ca00000 ;  /* 0x1ca00000ff207424 */ /* 0x000fe200078e00ff */
[C---:B------:R-:W-:Y:S01]  /*0740*/  FSETP.GEU.AND P0, PT, |R25|.reuse, 1.469367938527859385e-39, PT ;  /* 0x001000001900780b */ /* 0x040fe20003f0e200 */
[----:B------:R-:W-:Y:S01]  /*0750*/  IMAD.MOV.U32 R16, RZ, RZ, R26 ;  /* 0x000000ffff107224 */ /* 0x000fe200078e001a */
[----:B------:R-:W-:Y:S01]  /*0760*/  LOP3.LUT R8, R25, 0x800fffff, RZ, 0xc0, !PT ;  /* 0x800fffff19087812 */ /* 0x000fe200078ec0ff */
[----:B------:R-:W-:Y:S01]  /*0770*/  IMAD.MOV.U32 R18, RZ, RZ, 0x1 ;  /* 0x00000001ff127424 */ /* 0x000fe200078e00ff */
[----:B------:R-:W-:Y:S01]  /*0780*/  LOP3.LUT R30, R27, 0x7ff00000, RZ, 0xc0, !PT ;  /* 0x7ff000001b1e7812 */ /* 0x000fe200078ec0ff */
[----:B------:R-:W-:Y:S01]  /*0790*/  BSSY.RECONVERGENT B1, `(.L_x_28) ;  /* 0x0000050000017945 */ /* 0x000fe20003800200 */
[----:B------:R-:W-:Y:S01]  /*07a0*/  LOP3.LUT R9, R8, 0x3ff00000, RZ, 0xfc, !PT ;  /* 0x3ff0000008097812 */ /* 0x000fe200078efcff */
[----:B------:R-:W-:Y:S01]  /*07b0*/  IMAD.MOV.U32 R8, RZ, RZ, R24 ;  /* 0x000000ffff087224 */ /* 0x000fe200078e0018 */
[----:B------:R-:W-:-:S03]  /*07c0*/  LOP3.LUT R33, R25, 0x7ff00000, RZ, 0xc0, !PT ;  /* 0x7ff0000019217812 */ /* 0x000fc600078ec0ff */
[----:B------:R-:W-:Y:S01]  /*07d0*/  @!P3 LOP3.LUT R17, R25, 0x7ff00000, RZ, 0xc0, !PT ;  /* 0x7ff000001911b812 */ /* 0x000fe200078ec0ff */
[----:B------:R-:W-:Y:S01]  /*07e0*/  @!P3 IMAD.MOV.U32 R20, RZ, RZ, RZ ;  /* 0x000000ffff14b224 */ /* 0x000fe200078e00ff */
[----:B------:R-:W-:Y:S01]  /*07f0*/  @!P0 DMUL R8, R24, 8.98846567431157953865e+307 ;  /* 0x7fe0000018088828 */ /* 0x000fe20000000000 */
[C---:B------:R-:W-:Y:S02]  /*0800*/  ISETP.GE.U32.AND P2, PT, R30.reuse, R33, PT ;  /* 0x000000211e00720c */ /* 0x040fe40003f46070 */
[----:B------:R-:W-:Y:S02]  /*0810*/  @!P3 ISETP.GE.U32.AND P4, PT, R30, R17, PT ;  /* 0x000000111e00b20c */ /* 0x000fe40003f86070 */
[C---:B------:R-:W-:Y:S01]  /*0820*/  SEL R17, R32.reuse, 0x63400000, !P2 ;  /* 0x6340000020117807 */ /* 0x040fe20005000000 */
[----:B------:R-:W0:Y:S01]  /*0830*/  MUFU.RCP64H R19, R9 ;  /* 0x0000000900137308 */ /* 0x000e220000001800 */
[----:B------:R-:W-:Y:S02]  /*0840*/  @!P3 SEL R21, R32, 0x63400000, !P4 ;  /* 0x634000002015b807 */ /* 0x000fe40006000000 */
[----:B------:R-:W-:-:S02]  /*0850*/  LOP3.LUT R17, R17, 0x800fffff, R27, 0xf8, !PT ;  /* 0x800fffff11117812 */ /* 0x000fc400078ef81b */
[----:B------:R-:W-:Y:S02]  /*0860*/  @!P3 LOP3.LUT R21, R21, 0x80000000, R27, 0xf8, !PT ;  /* 0x800000001515b812 */ /* 0x000fe400078ef81b */
[----:B------:R-:W-:Y:S02]  /*0870*/  @!P0 LOP3.LUT R33, R9, 0x7ff00000, RZ, 0xc0, !PT ;  /* 0x7ff0000009218812 */ /* 0x000fe400078ec0ff */
[----:B------:R-:W-:-:S06]  /*0880*/  @!P3 LOP3.LUT R21, R21, 0x100000, RZ, 0xfc, !PT ;  /* 0x001000001515b812 */ /* 0x000fcc00078efcff */
        /* <DEDUP_REMOVED lines=16> */
[----:B------:R-:W-:Y:S01]  /*0990*/  LOP3.LUT R19, R25, 0x7ff00000, RZ, 0xc0, !PT ;  /* 0x7ff0000019137812 */ /* 0x000fe200078ec0ff */
[----:B------:R-:W-:-:S03]  /*09a0*/  IMAD.MOV.U32 R20, RZ, RZ, RZ ;  /* 0x000000ffff147224 */ /* 0x000fc600078e00ff */
[CC--:B------:R-:W-:Y:S02]  /*09b0*/  VIADDMNMX R18, R30.reuse, -R19.reuse, 0xb9600000, !PT ;  /* 0xb96000001e127446 */ /* 0x0c0fe40007800913 */
[----:B------:R-:W-:Y:S02]  /*09c0*/  ISETP.GE.U32.AND P0, PT, R30, R19, PT ;  /* 0x000000131e00720c */ /* 0x000fe40003f06070 */
[----:B------:R-:W-:Y:S02]  /*09d0*/  VIMNMX R18, PT, PT, R18, 0x46a00000, PT ;  /* 0x46a0000012127848 */ /* 0x000fe40003fe0100 */
[----:B------:R-:W-:-:S05]  /*09e0*/  SEL R19, R32, 0x63400000, !P0 ;  /* 0x6340000020137807 */ /* 0x000fca0004000000 */
[----:B------:R-:W-:-:S04]  /*09f0*/  IMAD.IADD R30, R18, 0x1, -R19 ;  /* 0x00000001121e7824 */ /* 0x000fc800078e0a13 */
        /* <DEDUP_REMOVED lines=20> */
.L_x_29:
        /* <DEDUP_REMOVED lines=12> */
[----:B------:R-:W-:Y:S02]  /*0c00*/  @!P0 IMAD.MOV.U32 R18, RZ, RZ, RZ ;  /* 0x000000ffff128224 */ /* 0x000fe400078e00ff */
[----:B------:R-:W-:Y:S02]  /*0c10*/  @P0 IMAD.MOV.U32 R18, RZ, RZ, RZ ;  /* 0x000000ffff120224 */ /* 0x000fe400078e00ff */
[----:B------:R-:W-:Y:S01]  /*0c20*/  @P0 IMAD.MOV.U32 R19, RZ, RZ, R8 ;  /* 0x000000ffff130224 */ /* 0x000fe200078e0008 */
[----:B------:R-:W-:Y:S06]  /*0c30*/  BRA `(.L_x_30) ;  /* 0x0000000000147947 */ /* 0x000fec0003800000 */
.L_x_32:
[----:B------:R-:W-:Y:S01]  /*0c40*/  LOP3.LUT R19, R25, 0x80000, RZ, 0xfc, !PT ;  /* 0x0008000019137812 */ /* 0x000fe200078efcff */
[----:B------:R-:W-:Y:S01]  /*0c50*/  IMAD.MOV.U32 R18, RZ, RZ, R24 ;  /* 0x000000ffff127224 */ /* 0x000fe200078e0018 */
[----:B------:R-:W-:Y:S06]  /*0c60*/  BRA `(.L_x_30) ;  /* 0x0000000000087947 */ /* 0x000fec0003800000 */
.L_x_31:
[----:B------:R-:W-:Y:S01]  /*0c70*/  LOP3.LUT R19, R27, 0x80000, RZ, 0xfc, !PT ;  /* 0x000800001b137812 */ /* 0x000fe200078efcff */
[----:B------:R-:W-:-:S07]  /*0c80*/  IMAD.MOV.U32 R18, RZ, RZ, R26 ;  /* 0x000000ffff127224 */ /* 0x000fce00078e001a */
.L_x_30:
[----:B------:R-:W-:Y:S05]  /*0c90*/  BSYNC.RECONVERGENT B1 ;  /* 0x0000000000017941 */ /* 0x000fea0003800200 */
.L_x_28:
[----:B------:R-:W-:Y:S02]  /*0ca0*/  IMAD.MOV.U32 R8, RZ, RZ, R0 ;  /* 0x000000ffff087224 */ /* 0x000fe400078e0000 */
[----:B------:R-:W-:-:S04]  /*0cb0*/  IMAD.MOV.U32 R9, RZ, RZ, 0x0 ;  /* 0x00000000ff097424 */ /* 0x000fc800078e00ff */
[----:B------:R-:W-:Y:S05]  /*0cc0*/  RET.REL.NODEC R8 `(_Z16reduceToDiagonalPdi) ;  /* 0xfffffff008cc7950 */ /* 0x000fea0003c3ffff */
.L_x_33:
        /* <DEDUP_REMOVED lines=11> */
.L_x_47:


//--------------------- .text._Z15partialPivotingPdi --------------------------
	.section	.text._Z15partialPivotingPdi,"ax",@progbits
	.align	128
        .global         _Z15partialPivotingPdi
        .type           _Z15partialPivotingPdi,@function
        .size           _Z15partialPivotingPdi,(.L_x_50 - _Z15partialPivotingPdi)
        .other          _Z15partialPivotingPdi,@"STO_CUDA_ENTRY STV_DEFAULT"
_Z15partialPivotingPdi:
.text._Z15partialPivotingPdi:
[----:B------:R-:W-:Y:S01]  /*0000*/  LDC R1, c[0x0][0x37c] ;  /* 0x0000df00ff017b82 */ /* 0x000fe20000000800 */
[----:B------:R-:W0:Y:S07]  /*0010*/  S2R R0, SR_TID.X ;  /* 0x0000000000007919 */ /* 0x000e2e0000002100 */
[----:B------:R-:W0:Y:S08]  /*0020*/  S2UR UR4, SR_CTAID.X ;  /* 0x00000000000479c3 */ /* 0x000e300000002500 */
[----:B------:R-:W0:Y:S08]  /*0030*/  LDC R3, c[0x0][0x360] ;  /* 0x0000d800ff037b82 */ /* 0x000e300000000800 */
[----:B------:R-:W1:Y:S01]  /*0040*/  LDC R10, c[0x0][0x388] ;  /* 0x0000e200ff0a7b82 */ /* 0x000e620000000800 */
[----:B0-----:R-:W-:-:S02]  /*0050*/  IMAD R3, R3, UR4, R0 ;  /* 0x0000000403037c24 */ /* 0x001fc4000f8e0200 */
[----:B-1----:R-:W-:-:S05]  /*0060*/  VIADD R0, R10, 0xffffffff ;  /* 0xffffffff0a007836 */ /* 0x002fca0000000000 */
[----:B------:R-:W-:-:S13]  /*0070*/  ISETP.GE.AND P0, PT, R3, R0, PT ;  /* 0x000000000300720c */ /* 0x000fda0003f06270 */
[----:B------:R-:W-:Y:S05]  /*0080*/  @P0 EXIT ;  /* 0x000000000000094d */ /* 0x000fea0003800000 */
[----:B------:R-:W0:Y:S01]  /*0090*/  LDCU.64 UR6, c[0x0][0x380] ;  /* 0x00007000ff0677ac */ /* 0x000e220008000a00 */
[----:B------:R-:W-:Y:S01]  /*00a0*/  IMAD.SHL.U32 R0, R10, 0x2, RZ ;  /* 0x000000020a007824 */ /* 0x000fe200078e00ff */
[----:B------:R-:W1:Y:S03]  /*00b0*/  LDCU.64 UR4, c[0x0][0x358] ;  /* 0x00006b00ff0477ac */ /* 0x000e660008000a00 */
[----:B------:R-:W-:-:S04]  /*00c0*/  IMAD R3, R3, R0, RZ ;  /* 0x0000000003037224 */ /* 0x000fc800078e02ff */
[----:B------:R-:W-:-:S03]  /*00d0*/  IMAD.WIDE R2, R3, 0x8, RZ ;  /* 0x0000000803027825 */ /* 0x000fc600078e02ff */
[----:B0-----:R-:W-:-:S04]  /*00e0*/  IADD3 R4, P0, PT, R2, UR6, RZ ;  /* 0x0000000602047c10 */ /* 0x001fc8000ff1e0ff */
[----:B------:R-:W-:-:S03]  /*00f0*/  IADD3.X R5, PT, PT, R3, UR7, RZ, P0, !PT ;  /* 0x0000000703057c10 */ /* 0x000fc600087fe4ff */
[----:B------:R-:W-:Y:S02]  /*0100*/  IMAD.WIDE R8, R0, 0x8, R4 ;  /* 0x0000000800087825 */ /* 0x000fe400078e0204 */
[----:B-1----:R-:W2:Y:S04]  /*0110*/  LDG.E.64 R6, desc[UR4][R4.64+0x8] ;  /* 0x0000080404067981 */ /* 0x002ea8000c1e1b00 */
[----:B------:R-:W2:Y:S01]  /*0120*/  LDG.E.64 R8, desc[UR4][R8.64+0x8] ;  /* 0x0000080408087981 */ /* 0x000ea2000c1e1b00 */
[----:B------:R-:W-:-:S13]  /*0130*/  ISETP.GE.AND P0, PT, R10, 0x1, PT ;  /* 0x000000010a00780c */ /* 0x000fda0003f06270 */
[----:B--2---:R-:W-:-:S14]  /*0140*/  DSETP.GEU.OR P0, PT, R6, R8, !P0 ;  /* 0x000000080600722a */ /* 0x004fdc000470e400 */
[----:B------:R-:W-:Y:S05]  /*0150*/  @P0 EXIT ;  /* 0x000000000000094d */ /* 0x000fea0003800000 */
[----:B------:R-:W-:Y:S01]  /*0160*/  ISETP.GE.U32.AND P0, PT, R10, 0x2, PT ;  /* 0x000000020a00780c */ /* 0x000fe20003f06070 */
[----:B------:R-:W-:Y:S01]  /*0170*/  IMAD.MOV.U32 R7, RZ, RZ, RZ ;  /* 0x000000ffff077224 */ /* 0x000fe200078e00ff */
[----:B------:R-:W-:-:S04]  /*0180*/  VIMNMX R8, PT, PT, R0, 0x1, !PT ;  /* 0x0000000100087848 */ /* 0x000fc80007fe0100 */
[----:B------:R-:W-:-:S07]  /*0190*/  LOP3.LUT R6, R8, 0x3, RZ, 0xc0, !PT ;  /* 0x0000000308067812 */ /* 0x000fce00078ec0ff */
[----:B------:R-:W-:Y:S05]  /*01a0*/  @!P0 BRA `(.L_x_34) ;  /* 0x0000000800548947 */ /* 0x000fea0003800000 */
[----:B------:R-:W-:-:S05]  /*01b0*/  LOP3.LUT R7, R8, 0x7ffffffc, RZ, 0xc0, !PT ;  /* 0x7ffffffc08077812 */ /* 0x000fca00078ec0ff */
[----:B------:R-:W-:-:S05]  /*01c0*/  IMAD.MOV R8, RZ, RZ, -R7 ;  /* 0x000000ffff087224 */ /* 0x000fca00078e0a07 */
[----:B------:R-:W-:-:S13]  /*01d0*/  ISETP.GE.AND P0, PT, R8, RZ, PT ;  /* 0x000000ff0800720c */ /* 0x000fda0003f06270 */
[----:B------:R-:W-:Y:S05]  /*01e0*/  @P0 BRA `(.L_x_35) ;  /* 0x0000000400e40947 */ /* 0x000fea0003800000 */
[----:B------:R-:W-:Y:S02]  /*01f0*/  IADD3 R9, PT, PT, -R8, RZ, RZ ;  /* 0x000000ff08097210 */ /* 0x000fe40007ffe1ff */
[----:B------:R-:W-:Y:S02]  /*0200*/  PLOP3.LUT P0, PT, PT, PT, PT, 0x80, 0x8 ;  /* 0x000000000008781c */ /* 0x000fe40003f0f070 */
[----:B------:R-:W-:-:S13]  /*0210*/  ISETP.GT.AND P1, PT, R9, 0xc, PT ;  /* 0x0000000c0900780c */ /* 0x000fda0003f24270 */
[----:B------:R-:W-:Y:S05]  /*0220*/  @!P1 BRA `(.L_x_36) ;  /* 0x0000000400249947 */ /* 0x000fea0003800000 */
[----:B------:R-:W-:-:S13]  /*0230*/  PLOP3.LUT P0, PT, PT, PT, PT, 0x8, 0x80 ;  /* 0x000000000080781c */ /* 0x000fda0003f0e170 */
.L_x_37:
[----:B-1----:R-:W-:Y:S01]  /*0240*/  IMAD.WIDE.U32 R10, R0, 0x8, R4 ;  /* 0x00000008000a7825 */ /* 0x002fe200078e0004 */
[----:B------:R-:W2:Y:S04]  /*0250*/  LDG.E.64 R12, desc[UR4][R4.64] ;  /* 0x00000004040c7981 */ /* 0x000ea8000c1e1b00 */
[----:B------:R-:W3:Y:S04]  /*0260*/  LDG.E.64 R14, desc[UR4][R10.64] ;  /* 0x000000040a0e7981 */ /* 0x000ee8000c1e1b00 */
[----:B---3--:R0:W-:Y:S04]  /*0270*/  STG.E.64 desc[UR4][R4.64], R14 ;  /* 0x0000000e04007986 */ /* 0x0081e8000c101b04 */
[----:B--2---:R1:W-:Y:S04]  /*0280*/  STG.E.64 desc[UR4][R10.64], R12 ;  /* 0x0000000c0a007986 */ /* 0x0043e8000c101b04 */
[----:B------:R-:W2:Y:S04]  /*0290*/  LDG.E.64 R18, desc[UR4][R10.64+0x8] ;  /* 0x000008040a127981 */ /* 0x000ea8000c1e1b00 */
[----:B------:R-:W3:Y:S04]  /*02a0*/  LDG.E.64 R16, desc[UR4][R4.64+0x8] ;  /* 0x0000080404107981 */ /* 0x000ee8000c1e1b00 */
[----:B--2---:R2:W-:Y:S04]  /*02b0*/  STG.E.64 desc[UR4][R4.64+0x8], R18 ;  /* 0x0000081204007986 */ /* 0x0045e8000c101b04 */
[----:B---3--:R3:W-:Y:S04]  /*02c0*/  STG.E.64 desc[UR4][R10.64+0x8], R16 ;  /* 0x000008100a007986 */ /* 0x0087e8000c101b04 */
[----:B------:R-:W4:Y:S04]  /*02d0*/  LDG.E.64 R22, desc[UR4][R10.64+0x10] ;  /* 0x000010040a167981 */ /* 0x000f28000c1e1b00 */
[----:B------:R-:W5:Y:S04]  /*02e0*/  LDG.E.64 R20, desc[UR4][R4.64+0x10] ;  /* 0x0000100404147981 */ /* 0x000f68000c1e1b00 */
[----:B----4-:R4:W-:Y:S04]  /*02f0*/  STG.E.64 desc[UR4][R4.64+0x10], R22 ;  /* 0x0000101604007986 */ /* 0x0109e8000c101b04 */
[----:B-----5:R5:W-:Y:S04]  /*0300*/  STG.E.64 desc[UR4][R10.64+0x10], R20 ;  /* 0x000010140a007986 */ /* 0x020be8000c101b04 */
[----:B------:R-:W2:Y:S04]  /*0310*/  LDG.E.64 R24, desc[UR4][R10.64+0x18] ;  /* 0x000018040a187981 */ /* 0x000ea8000c1e1b00 */
[----:B0-----:R-:W3:Y:S04]  /*0320*/  LDG.E.64 R14, desc[UR4][R4.64+0x18] ;  /* 0x00001804040e7981 */ /* 0x001ee8000c1e1b00 */
[----:B--2---:R0:W-:Y:S04]  /*0330*/  STG.E.64 desc[UR4][R4.64+0x18], R24 ;  /* 0x0000181804007986 */ /* 0x0041e8000c101b04 */
[----:B---3--:R2:W-:Y:S04]  /*0340*/  STG.E.64 desc[UR4][R10.64+0x18], R14 ;  /* 0x0000180e0a007986 */ /* 0x0085e8000c101b04 */
[----:B------:R-:W3:Y:S04]  /*0350*/  LDG.E.64 R26, desc[UR4][R10.64+0x20] ;  /* 0x000020040a1a7981 */ /* 0x000ee8000c1e1b00 */
[----:B-1----:R-:W4:Y:S04]  /*0360*/  LDG.E.64 R12, desc[UR4][R4.64+0x20] ;  /* 0x00002004040c7981 */ /* 0x002f28000c1e1b00 */
[----:B---3--:R1:W-:Y:S04]  /*0370*/  STG.E.64 desc[UR4][R4.64+0x20], R26 ;  /* 0x0000201a04007986 */ /* 0x0083e8000c101b04 */
[----:B----4-:R3:W-:Y:S04]  /*0380*/  STG.E.64 desc[UR4][R10.64+0x20], R12 ;  /* 0x0000200c0a007986 */ /* 0x0107e8000c101b04 */
[----:B------:R-:W4:Y:S04]  /*0390*/  LDG.E.64 R18, desc[UR4][R10.64+0x28] ;  /* 0x000028040a127981 */ /* 0x000f28000c1e1b00 */
[----:B------:R-:W5:Y:S04]  /*03a0*/  LDG.E.64 R16, desc[UR4][R4.64+0x28] ;  /* 0x0000280404107981 */ /* 0x000f68000c1e1b00 */
[----:B----4-:R4:W-:Y:S04]  /*03b0*/  STG.E.64 desc[UR4][R4.64+0x28], R18 ;  /* 0x0000281204007986 */ /* 0x0109e8000c101b04 */
[----:B-----5:R5:W-:Y:S04]  /*03c0*/  STG.E.64 desc[UR4][R10.64+0x28], R16 ;  /* 0x000028100a007986 */ /* 0x020be8000c101b04 */
[----:B------:R-:W2:Y:S04]  /*03d0*/  LDG.E.64 R22, desc[UR4][R10.64+0x30] ;  /* 0x000030040a167981 */ /* 0x000ea8000c1e1b00 */
[----:B------:R-:W3:Y:S04]  /*03e0*/  LDG.E.64 R20, desc[UR4][R4.64+0x30] ;  /* 0x0000300404147981 */ /* 0x000ee8000c1e1b00 */
[----:B--2---:R2:W-:Y:S04]  /*03f0*/  STG.E.64 desc[UR4][R4.64+0x30], R22 ;  /* 0x0000301604007986 */ /* 0x0045e8000c101b04 */
[----:B---3--:R3:W-:Y:S04]  /*0400*/  STG.E.64 desc[UR4][R10.64+0x30], R20 ;  /* 0x000030140a007986 */ /* 0x0087e8000c101b04 */
[----:B0-----:R-:W4:Y:S04]  /*0410*/  LDG.E.64 R24, desc[UR4][R10.64+0x38] ;  /* 0x000038040a187981 */ /* 0x001f28000c1e1b00 */
[----:B------:R-:W5:Y:S04]  /*0420*/  LDG.E.64 R14, desc[UR4][R4.64+0x38] ;  /* 0x00003804040e7981 */ /* 0x000f68000c1e1b00 */
[----:B----4-:R0:W-:Y:S04]  /*0430*/  STG.E.64 desc[UR4][R4.64+0x38], R24 ;  /* 0x0000381804007986 */ /* 0x0101e8000c101b04 */
[----:B-----5:R4:W-:Y:S04]  /*0440*/  STG.E.64 desc[UR4][R10.64+0x38], R14 ;  /* 0x0000380e0a007986 */ /* 0x0209e8000c101b04 */
[----:B-1----:R-:W5:Y:S04]  /*0450*/  LDG.E.64 R26, desc[UR4][R10.64+0x40] ;  /* 0x000040040a1a7981 */ /* 0x002f68000c1e1b00 */
[----:B------:R-:W2:Y:S04]  /*0460*/  LDG.E.64 R12, desc[UR4][R4.64+0x40] ;  /* 0x00004004040c7981 */ /* 0x000ea8000c1e1b00 */
[----:B-----5:R1:W-:Y:S04]  /*0470*/  STG.E.64 desc[UR4][R4.64+0x40], R26 ;  /* 0x0000401a04007986 */ /* 0x0203e8000c101b04 */
[----:B--2---:R2:W-:Y:S04]  /*0480*/  STG.E.64 desc[UR4][R10.64+0x40], R12 ;  /* 0x0000400c0a007986 */ /* 0x0045e8000c101b04 */
[----:B------:R-:W5:Y:S04]  /*0490*/  LDG.E.64 R18, desc[UR4][R10.64+0x48] ;  /* 0x000048040a127981 */ /* 0x000f68000c1e1b00 */
[----:B------:R-:W3:Y:S04]  /*04a0*/  LDG.E.64 R16, desc[UR4][R4.64+0x48] ;  /* 0x0000480404107981 */ /* 0x000ee8000c1e1b00 */
[----:B-----5:R5:W-:Y:S04]  /*04b0*/  STG.E.64 desc[UR4][R4.64+0x48], R18 ;  /* 0x0000481204007986 */ /* 0x020be8000c101b04 */
[----:B---3--:R3:W-:Y:S04]  /*04c0*/  STG.E.64 desc[UR4][R10.64+0x48], R16 ;  /* 0x000048100a007986 */ /* 0x0087e8000c101b04 */
[----:B------:R-:W4:Y:S04]  /*04d0*/  LDG.E.64 R22, desc[UR4][R10.64+0x50] ;  /* 0x000050040a167981 */ /* 0x000f28000c1e1b00 */
[----:B------:R-:W2:Y:S04]  /*04e0*/  LDG.E.64 R20, desc[UR4][R4.64+0x50] ;  /* 0x0000500404147981 */ /* 0x000ea8000c1e1b00 */
[----:B----4-:R4:W-:Y:S04]  /*04f0*/  STG.E.64 desc[UR4][R4.64+0x50], R22 ;  /* 0x0000501604007986 */ /* 0x0109e8000c101b04 */
[----:B--2---:R2:W-:Y:S04]  /*0500*/  STG.E.64 desc[UR4][R10.64+0x50], R20 ;  /* 0x000050140a007986 */ /* 0x0045e8000c101b04 */
[----:B0-----:R-:W5:Y:S04]  /*0510*/  LDG.E.64 R24, desc[UR4][R10.64+0x58] ;  /* 0x000058040a187981 */ /* 0x001f68000c1e1b00 */
[----:B------:R-:W3:Y:S04]  /*0520*/  LDG.E.64 R14, desc[UR4][R4.64+0x58] ;  /* 0x00005804040e7981 */ /* 0x000ee8000c1e1b00 */
[----:B-----5:R0:W-:Y:S04]  /*0530*/  STG.E.64 desc[UR4][R4.64+0x58], R24 ;  /* 0x0000581804007986 */ /* 0x0201e8000c101b04 */
[----:B---3--:R3:W-:Y:S04]  /*0540*/  STG.E.64 desc[UR4][R10.64+0x58], R14 ;  /* 0x0000580e0a007986 */ /* 0x0087e8000c101b04 */
[----:B-1----:R-:W5:Y:S04]  /*0550*/  LDG.E.64 R26, desc[UR4][R10.64+0x60] ;  /* 0x000060040a1a7981 */ /* 0x002f68000c1e1b00 */
[----:B------:R-:W4:Y:S04]  /*0560*/  LDG.E.64 R12, desc[UR4][R4.64+0x60] ;  /* 0x00006004040c7981 */ /* 0x000f28000c1e1b00 */
[----:B-----5:R-:W-:Y:S04]  /*0570*/  STG.E.64 desc[UR4][R4.64+0x60], R26 ;  /* 0x0000601a04007986 */ /* 0x020fe8000c101b04 */
[----:B----4-:R1:W-:Y:S04]  /*0580*/  STG.E.64 desc[UR4][R10.64+0x60], R12 ;  /* 0x0000600c0a007986 */ /* 0x0103e8000c101b04 */
[----:B------:R-:W4:Y:S04]  /*0590*/  LDG.E.64 R18, desc[UR4][R10.64+0x68] ;  /* 0x000068040a127981 */ /* 0x000f28000c1e1b00 */
[----:B------:R-:W5:Y:S04]  /*05a0*/  LDG.E.64 R16, desc[UR4][R4.64+0x68] ;  /* 0x0000680404107981 */ /* 0x000f68000c1e1b00 */
[----:B----4-:R-:W-:Y:S04]  /*05b0*/  STG.E.64 desc[UR4][R4.64+0x68], R18 ;  /* 0x0000681204007986 */ /* 0x010fe8000c101b04 */
[----:B-----5:R-:W-:Y:S04]  /*05c0*/  STG.E.64 desc[UR4][R10.64+0x68], R16 ;  /* 0x000068100a007986 */ /* 0x020fe8000c101b04 */
[----:B------:R-:W4:Y:S04]  /*05d0*/  LDG.E.64 R22, desc[UR4][R10.64+0x70] ;  /* 0x000070040a167981 */ /* 0x000f28000c1e1b00 */
[----:B--2---:R-:W2:Y:S04]  /*05e0*/  LDG.E.64 R20, desc[UR4][R4.64+0x70] ;  /* 0x0000700404147981 */ /* 0x004ea8000c1e1b00 */
[----:B----4-:R-:W-:Y:S04]  /*05f0*/  STG.E.64 desc[UR4][R4.64+0x70], R22 ;  /* 0x0000701604007986 */ /* 0x010fe8000c101b04 */
[----:B--2---:R-:W-:Y:S04]  /*0600*/  STG.E.64 desc[UR4][R10.64+0x70], R20 ;  /* 0x000070140a007986 */ /* 0x004fe8000c101b04 */
[----:B0-----:R-:W2:Y:S04]  /*0610*/  LDG.E.64 R24, desc[UR4][R10.64+0x78] ;  /* 0x000078040a187981 */ /* 0x001ea8000c1e1b00 */
[----:B---3--:R-:W3:Y:S01]  /*0620*/  LDG.E.64 R14, desc[UR4][R4.64+0x78] ;  /* 0x00007804040e7981 */ /* 0x008ee2000c1e1b00 */
[----:B------:R-:W-:-:S05]  /*0630*/  VIADD R8, R8, 0x10 ;  /* 0x0000001008087836 */ /* 0x000fca0000000000 */
[----:B------:R-:W-:Y:S02]  /*0640*/  ISETP.GE.AND P1, PT, R8, -0xc, PT ;  /* 0xfffffff40800780c */ /* 0x000fe40003f26270 */
[----:B------:R-:W-:-:S05]  /*0650*/  IADD3 R9, P2, PT, R4, 0x80, RZ ;  /* 0x0000008004097810 */ /* 0x000fca0007f5e0ff */
[----:B-1----:R-:W-:Y:S01]  /*0660*/  IMAD.X R12, RZ, RZ, R5, P2 ;  /* 0x000000ffff0c7224 */ /* 0x002fe200010e0605 */
[----:B--2---:R0:W-:Y:S04]  /*0670*/  STG.E.64 desc[UR4][R4.64+0x78], R24 ;  /* 0x0000781804007986 */ /* 0x0041e8000c101b04 */
[----:B---3--:R1:W-:Y:S01]  /*0680*/  STG.E.64 desc[UR4][R10.64+0x78], R14 ;  /* 0x0000780e0a007986 */ /* 0x0083e2000c101b04 */
[----:B0-----:R-:W-:Y:S01]  /*0690*/  IMAD.MOV.U32 R4, RZ, RZ, R9 ;  /* 0x000000ffff047224 */ /* 0x001fe200078e0009 */
[----:B------:R-:W-:Y:S01]  /*06a0*/  MOV R5, R12 ;  /* 0x0000000c00057202 */ /* 0x000fe20000000f00 */
[----:B------:R-:W-:Y:S06]  /*06b0*/  @!P1 BRA `(.L_x_37) ;  /* 0xfffffff800e09947 */ /* 0x000fec000383ffff */
.L_x_36:
[----:B------:R-:W-:-:S05]  /*06c0*/  IMAD.MOV R9, RZ, RZ, -R8 ;  /* 0x000000ffff097224 */ /* 0x000fca00078e0a08 */
[----:B------:R-:W-:-:S13]  /*06d0*/  ISETP.GT.AND P1, PT, R9, 0x4, PT ;  /* 0x000000040900780c */ /* 0x000fda0003f24270 */
[----:B------:R-:W-:Y:S05]  /*06e0*/  @!P1 BRA `(.L_x_38) ;  /* 0x00000000009c9947 */ /* 0x000fea0003800000 */
        /* <DEDUP_REMOVED lines=19> */
[----:B---3--:R-:W-:Y:S04]  /*0820*/  STG.E.64 desc[UR4][R4.64+0x20], R26 ;  /* 0x0000201a04007986 */ /* 0x008fe8000c101b04 */
[----:B----4-:R1:W-:Y:S04]  /*0830*/  STG.E.64 desc[UR4][R10.64+0x20], R12 ;  /* 0x0000200c0a007986 */ /* 0x0103e8000c101b04 */
[----:B------:R-:W3:Y:S04]  /*0840*/  LDG.E.64 R18, desc[UR4][R10.64+0x28] ;  /* 0x000028040a127981 */ /* 0x000ee8000c1e1b00 */
[----:B------:R-:W4:Y:S04]  /*0850*/  LDG.E.64 R16, desc[UR4][R4.64+0x28] ;  /* 0x0000280404107981 */ /* 0x000f28000c1e1b00 */
[----:B---3--:R-:W-:Y:S04]  /*0860*/  STG.E.64 desc[UR4][R4.64+0x28], R18 ;  /* 0x0000281204007986 */ /* 0x008fe8000c101b04 */
[----:B----4-:R-:W-:Y:S04]  /*0870*/  STG.E.64 desc[UR4][R10.64+0x28], R16 ;  /* 0x000028100a007986 */ /* 0x010fe8000c101b04 */
[----:B------:R-:W3:Y:S04]  /*0880*/  LDG.E.64 R22, desc[UR4][R10.64+0x30] ;  /* 0x000030040a167981 */ /* 0x000ee8000c1e1b00 */
[----:B-----5:R-:W4:Y:S04]  /*0890*/  LDG.E.64 R20, desc[UR4][R4.64+0x30] ;  /* 0x0000300404147981 */ /* 0x020f28000c1e1b00 */
[----:B---3--:R-:W-:Y:S04]  /*08a0*/  STG.E.64 desc[UR4][R4.64+0x30], R22 ;  /* 0x0000301604007986 */ /* 0x008fe8000c101b04 */
[----:B----4-:R-:W-:Y:S04]  /*08b0*/  STG.E.64 desc[UR4][R10.64+0x30], R20 ;  /* 0x000030140a007986 */ /* 0x010fe8000c101b04 */
[----:B0-----:R-:W3:Y:S04]  /*08c0*/  LDG.E.64 R24, desc[UR4][R10.64+0x38] ;  /* 0x000038040a187981 */ /* 0x001ee8000c1e1b00 */
[----:B--2---:R-:W2:Y:S01]  /*08d0*/  LDG.E.64 R14, desc[UR4][R4.64+0x38] ;  /* 0x00003804040e7981 */ /* 0x004ea2000c1e1b00 */
[----:B------:R-:W-:Y:S01]  /*08e0*/  IADD3 R9, P1, PT, R4, 0x40, RZ ;  /* 0x0000004004097810 */ /* 0x000fe20007f3e0ff */
[----:B------:R-:W-:-:S04]  /*08f0*/  VIADD R8, R8, 0x8 ;  /* 0x0000000808087836 */ /* 0x000fc80000000000 */
[----:B-1----:R-:W-:Y:S01]  /*0900*/  IMAD.X R12, RZ, RZ, R5, P1 ;  /* 0x000000ffff0c7224 */ /* 0x002fe200008e0605 */
[----:B------:R-:W-:Y:S01]  /*0910*/  PLOP3.LUT P0, PT, PT, PT, PT, 0x8, 0x80 ;  /* 0x000000000080781c */ /* 0x000fe20003f0e170 */
[----:B---3--:R0:W-:Y:S04]  /*0920*/  STG.E.64 desc[UR4][R4.64+0x38], R24 ;  /* 0x0000381804007986 */ /* 0x0081e8000c101b04 */
[----:B--2---:R2:W-:Y:S01]  /*0930*/  STG.E.64 desc[UR4][R10.64+0x38], R14 ;  /* 0x0000380e0a007986 */ /* 0x0045e2000c101b04 */
[----:B0-----:R-:W-:Y:S01]  /*0940*/  MOV R4, R9 ;  /* 0x0000000900047202 */ /* 0x001fe20000000f00 */
[----:B------:R-:W-:-:S07]  /*0950*/  IMAD.MOV.U32 R5, RZ, RZ, R12 ;  /* 0x000000ffff057224 */ /* 0x000fce00078e000c */
.L_x_38:
[----:B------:R-:W-:-:S13]  /*0960*/  ISETP.NE.OR P0, PT, R8, RZ, P0 ;  /* 0x000000ff0800720c */ /* 0x000fda0000705670 */
[----:B------:R-:W-:Y:S05]  /*0970*/  @!P0 BRA `(.L_x_34) ;  /* 0x0000000000608947 */ /* 0x000fea0003800000 */
.L_x_35:
[----:B-123--:R-:W-:Y:S01]  /*0980*/  IMAD.WIDE.U32 R10, R0, 0x8, R4 ;  /* 0x00000008000a7825 */ /* 0x00efe200078e0004 */
[----:B------:R-:W2:Y:S04]  /*0990*/  LDG.E.64 R12, desc[UR4][R4.64] ;  /* 0x00000004040c7981 */ /* 0x000ea8000c1e1b00 */
[----:B------:R-:W3:Y:S04]  /*09a0*/  LDG.E.64 R14, desc[UR4][R10.64] ;  /* 0x000000040a0e7981 */ /* 0x000ee8000c1e1b00 */
[----:B---3--:R0:W-:Y:S04]  /*09b0*/  STG.E.64 desc[UR4][R4.64], R14 ;  /* 0x0000000e04007986 */ /* 0x0081e8000c101b04 */
[----:B--2---:R1:W-:Y:S04]  /*09c0*/  STG.E.64 desc[UR4][R10.64], R12 ;  /* 0x0000000c0a007986 */ /* 0x0043e8000c101b04 */
[----:B------:R-:W2:Y:S04]  /*09d0*/  LDG.E.64 R18, desc[UR4][R10.64+0x8] ;  /* 0x000008040a127981 */ /* 0x000ea8000c1e1b00 */
[----:B------:R-:W3:Y:S04]  /*09e0*/  LDG.E.64 R16, desc[UR4][R4.64+0x8] ;  /* 0x0000080404107981 */ /* 0x000ee8000c1e1b00 */
[----:B--2---:R-:W-:Y:S04]  /*09f0*/  STG.E.64 desc[UR4][R4.64+0x8], R18 ;  /* 0x0000081204007986 */ /* 0x004fe8000c101b04 */
[----:B---3--:R-:W-:Y:S04]  /*0a00*/  STG.E.64 desc[UR4][R10.64+0x8], R16 ;  /* 0x000008100a007986 */ /* 0x008fe8000c101b04 */
[----:B------:R-:W2:Y:S04]  /*0a10*/  LDG.E.64 R22, desc[UR4][R10.64+0x10] ;  /* 0x000010040a167981 */ /* 0x000ea8000c1e1b00 */
[----:B------:R-:W3:Y:S04]  /*0a20*/  LDG.E.64 R20, desc[UR4][R4.64+0x10] ;  /* 0x0000100404147981 */ /* 0x000ee8000c1e1b00 */
[----:B--2---:R-:W-:Y:S04]  /*0a30*/  STG.E.64 desc[UR4][R4.64+0x10], R22 ;  /* 0x0000101604007986 */ /* 0x004fe8000c101b04 */
[----:B---3--:R-:W-:Y:S04]  /*0a40*/  STG.E.64 desc[UR4][R10.64+0x10], R20 ;  /* 0x000010140a007986 */ /* 0x008fe8000c101b04 */
[----:B------:R-:W2:Y:S04]  /*0a50*/  LDG.E.64 R24, desc[UR4][R10.64+0x18] ;  /* 0x000018040a187981 */ /* 0x000ea8000c1e1b00 */
[----:B0-----:R-:W3:Y:S01]  /*0a60*/  LDG.E.64 R14, desc[UR4][R4.64+0x18] ;  /* 0x00001804040e7981 */ /* 0x001ee2000c1e1b00 */
[----:B------:R-:W-:-:S05]  /*0a70*/  VIADD R8, R8, 0x4 ;  /* 0x0000000408087836 */ /* 0x000fca0000000000 */
[----:B------:R-:W-:Y:S02]  /*0a80*/  ISETP.NE.AND P0, PT, R8, RZ, PT ;  /* 0x000000ff0800720c */ /* 0x000fe40003f05270 */
[----:B------:R-:W-:-:S05]  /*0a90*/  IADD3 R9, P1, PT, R4, 0x20, RZ ;  /* 0x0000002004097810 */ /* 0x000fca0007f3e0ff */
[----:B-1----:R-:W-:Y:S01]  /*0aa0*/  IMAD.X R12, RZ, RZ, R5, P1 ;  /* 0x000000ffff0c7224 */ /* 0x002fe200008e0605 */
[----:B--2---:R0:W-:Y:S04]  /*0ab0*/  STG.E.64 desc[UR4][R4.64+0x18], R24 ;  /* 0x0000181804007986 */ /* 0x0041e8000c101b04 */
[----:B---3--:R3:W-:Y:S01]  /*0ac0*/  STG.E.64 desc[UR4][R10.64+0x18], R14 ;  /* 0x0000180e0a007986 */ /* 0x0087e2000c101b04 */
[----:B0-----:R-:W-:Y:S01]  /*0ad0*/  MOV R4, R9 ;  /* 0x0000000900047202 */ /* 0x001fe20000000f00 */
[----:B------:R-:W-:Y:S01]  /*0ae0*/  IMAD.MOV.U32 R5, RZ, RZ, R12 ;  /* 0x000000ffff057224 */ /* 0x000fe200078e000c */
[----:B------:R-:W-:Y:S06]  /*0af0*/  @P0 BRA `(.L_x_35) ;  /* 0xfffffffc00a00947 */ /* 0x000fec000383ffff */
.L_x_34:
[----:B------:R-:W-:-:S13]  /*0b00*/  ISETP.NE.AND P0, PT, R6, RZ, PT ;  /* 0x000000ff0600720c */ /* 0x000fda0003f05270 */
[----:B------:R-:W-:Y:S05]  /*0b10*/  @!P0 EXIT ;  /* 0x000000000000894d */ /* 0x000fea0003800000 */
[----:B------:R-:W-:-:S04]  /*0b20*/  IMAD.WIDE.U32 R2, R7, 0x8, R2 ;  /* 0x0000000807027825 */ /* 0x000fc800078e0002 */
[----:B-123--:R-:W-:Y:S01]  /*0b30*/  IMAD.MOV R10, RZ, RZ, -R6 ;  /* 0x000000ffff0a7224 */ /* 0x00efe200078e0a06 */
[----:B------:R-:W-:-:S04]  /*0b40*/  IADD3 R11, P0, PT, R2, UR6, RZ ;  /* 0x00000006020b7c10 */ /* 0x000fc8000ff1e0ff */
[----:B------:R-:W-:-:S09]  /*0b50*/  IADD3.X R12, PT, PT, R3, UR7, RZ, P0, !PT ;  /* 0x00000007030c7c10 */ /* 0x000fd200087fe4ff */
.L_x_39:
[----:B0-----:R-:W-:Y:S01]  /*0b60*/  MOV R9, R12 ;  /* 0x0000000c00097202 */ /* 0x001fe20000000f00 */
[----:B------:R-:W-:-:S04]  /*0b70*/  IMAD.MOV.U32 R8, RZ, RZ, R11 ;  /* 0x000000ffff087224 */ /* 0x000fc800078e000b */
[----:B------:R-:W-:Y:S01]  /*0b80*/  IMAD.WIDE.U32 R4, R0, 0x8, R8 ;  /* 0x0000000800047825 */ /* 0x000fe200078e0008 */
[----:B------:R-:W2:Y:S04]  /*0b90*/  LDG.E.64 R2, desc[UR4][R8.64] ;  /* 0x0000000408027981 */ /* 0x000ea8000c1e1b00 */
[----:B------:R-:W3:Y:S01]  /*0ba0*/  LDG.E.64 R6, desc[UR4][R4.64] ;  /* 0x0000000404067981 */ /* 0x000ee2000c1e1b00 */
[----:B------:R-:W-:-:S05]  /*0bb0*/  VIADD R10, R10, 0x1 ;  /* 0x000000010a0a7836 */ /* 0x000fca0000000000 */
[----:B------:R-:W-:Y:S02]  /*0bc0*/  ISETP.NE.AND P0, PT, R10, RZ, PT ;  /* 0x000000ff0a00720c */ /* 0x000fe40003f05270 */
[----:B------:R-:W-:-:S05]  /*0bd0*/  IADD3 R11, P1, PT, R8, 0x8, RZ ;  /* 0x00000008080b7810 */ /* 0x000fca0007f3e0ff */
[----:B------:R-:W-:Y:S01]  /*0be0*/  IMAD.X R12, RZ, RZ, R9, P1 ;  /* 0x000000ffff0c7224 */ /* 0x000fe200008e0609 */
[----:B---3--:R0:W-:Y:S04]  /*0bf0*/  STG.E.64 desc[UR4][R8.64], R6 ;  /* 0x0000000608007986 */ /* 0x0081e8000c101b04 */
[----:B--2---:R0:W-:Y:S01]  /*0c00*/  STG.E.64 desc[UR4][R4.64], R2 ;  /* 0x0000000204007986 */ /* 0x0041e2000c101b04 */
[----:B------:R-:W-:Y:S05]  /*0c10*/  @P0 BRA `(.L_x_39) ;  /* 0xfffffffc00d00947 */ /* 0x000fea000383ffff */
[----:B------:R-:W-:Y:S05]  /*0c20*/  EXIT ;  /* 0x000000000000794d */ /* 0x000fea0003800000 */
.L_x_40:
        /* <DEDUP_REMOVED lines=13> */
.L_x_50:


//--------------------- .text._Z25makeRightHandSideIdentityPdi --------------------------
	.section	.text._Z25makeRightHandSideIdentityPdi,"ax",@progbits
	.align	128
        .global         _Z25makeRightHandSideIdentityPdi
        .type           _Z25makeRightHandSideIdentityPdi,@function
        .size           _Z25makeRightHandSideIdentityPdi,(.L_x_51 - _Z25makeRightHandSideIdentityPdi)
        .other          _Z25makeRightHandSideIdentityPdi,@"STO_CUDA_ENTRY STV_DEFAULT"
_Z25makeRightHandSideIdentityPdi:
.text._Z25makeRightHandSideIdentityPdi:
[----:B------:R-:W-:Y:S01]  /*0000*/  LDC R1, c[0x0][0x37c] ;  /* 0x0000df00ff017b82 */ /* 0x000fe20000000800 */
[----:B------:R-:W0:Y:S07]  /*0010*/  S2R R2, SR_TID.X ;  /* 0x0000000000027919 */ /* 0x000e2e0000002100 */
[----:B------:R-:W0:Y:S08]  /*0020*/  S2UR UR4, SR_CTAID.X ;  /* 0x00000000000479c3 */ /* 0x000e300000002500 */
[----:B------:R-:W0:Y:S08]  /*0030*/  LDC R7, c[0x0][0x360] ;  /* 0x0000d800ff077b82 */ /* 0x000e300000000800 */
[----:B------:R-:W1:Y:S01]  /*0040*/  LDC R0, c[0x0][0x388] ;  /* 0x0000e200ff007b82 */ /* 0x000e620000000800 */
[----:B0-----:R-:W-:-:S05]  /*0050*/  IMAD R7, R7, UR4, R2 ;  /* 0x0000000407077c24 */ /* 0x001fca000f8e0202 */
[----:B-1----:R-:W-:-:S13]  /*0060*/  ISETP.GE.AND P0, PT, R7, R0, PT ;  /* 0x000000000700720c */ /* 0x002fda0003f06270 */
[----:B------:R-:W-:Y:S05]  /*0070*/  @P0 EXIT ;  /* 0x000000000000094d */ /* 0x000fea0003800000 */
[----:B------:R-:W-:-:S05]  /*0080*/  IMAD.SHL.U32 R6, R0, 0x2, RZ ;  /* 0x0000000200067824 */ /* 0x000fca00078e00ff */
[----:B------:R-:W-:-:S13]  /*0090*/  ISETP.GT.AND P0, PT, R6, R0, PT ;  /* 0x000000000600720c */ /* 0x000fda0003f04270 */
[----:B------:R-:W-:Y:S05]  /*00a0*/  @!P0 EXIT ;  /* 0x000000000000894d */ /* 0x000fea0003800000 */
[C---:B------:R-:W-:Y:S01]  /*00b0*/  VIADD R2, R0.reuse, 0xffffffff ;  /* 0xffffffff00027836 */ /* 0x040fe20000000000 */
[----:B------:R-:W-:Y:S01]  /*00c0*/  LOP3.LUT R24, R0, 0x7, RZ, 0xc0, !PT ;  /* 0x0000000700187812 */ /* 0x000fe200078ec0ff */
[----:B------:R-:W0:Y:S03]  /*00d0*/  LDCU UR5, c[0x0][0x388] ;  /* 0x00007100ff0577ac */ /* 0x000e260008000800 */
[----:B------:R-:W-:Y:S01]  /*00e0*/  ISETP.GE.U32.AND P1, PT, R2, 0x7, PT ;  /* 0x000000070200780c */ /* 0x000fe20003f26070 */
[----:B------:R-:W1:Y:S01]  /*00f0*/  LDCU.64 UR6, c[0x0][0x358] ;  /* 0x00006b00ff0677ac */ /* 0x000e620008000a00 */
[----:B------:R-:W-:-:S11]  /*0100*/  ISETP.NE.AND P0, PT, R24, RZ, PT ;  /* 0x000000ff1800720c */ /* 0x000fd60003f05270 */
[----:B------:R-:W-:Y:S05]  /*0110*/  @!P1 BRA `(.L_x_41) ;  /* 0x0000000000d09947 */ /* 0x000fea0003800000 */
[----:B------:R-:W2:Y:S01]  /*0120*/  LDC.64 R2, c[0x0][0x380] ;  /* 0x0000e000ff027b82 */ /* 0x000ea20000000a00 */
[----:B------:R-:W-:Y:S01]  /*0130*/  IMAD R9, R7, R0, RZ ;  /* 0x0000000007097224 */ /* 0x000fe200078e02ff */
[----:B------:R-:W-:Y:S01]  /*0140*/  LOP3.LUT R25, R0, 0xfffffff8, RZ, 0xc0, !PT ;  /* 0xfffffff800197812 */ /* 0x000fe200078ec0ff */
[----:B------:R-:W-:Y:S01]  /*0150*/  IMAD.MOV R8, RZ, RZ, -R7 ;  /* 0x000000ffff087224 */ /* 0x000fe200078e0a07 */
[----:B------:R-:W-:Y:S01]  /*0160*/  UMOV UR4, URZ ;  /* 0x000000ff00047c82 */ /* 0x000fe20008000000 */
[----:B------:R-:W-:-:S07]  /*0170*/  IMAD R9, R9, 0x2, R0 ;  /* 0x0000000209097824 */ /* 0x000fce00078e0200 */
.L_x_42:
[----:B0--3--:R-:W-:Y:S01]  /*0180*/  IADD3 R4, PT, PT, -R0, UR5, RZ ;  /* 0x0000000500047c10 */ /* 0x009fe2000fffe1ff */
[----:B------:R-:W-:Y:S01]  /*0190*/  UIADD3 UR4, UPT, UPT, UR4, 0x8, URZ ;  /* 0x0000000804047890 */ /* 0x000fe2000fffe0ff */
[----:B------:R-:W-:Y:S01]  /*01a0*/  ISETP.NE.AND P6, PT, R8, RZ, PT ;  /* 0x000000ff0800720c */ /* 0x000fe20003fc5270 */
[----:B------:R-:W-:Y:S01]  /*01b0*/  IMAD.MOV.U32 R16, RZ, RZ, RZ ;  /* 0x000000ffff107224 */ /* 0x000fe200078e00ff */
[----:B------:R-:W-:Y:S01]  /*01c0*/  UIADD3 UR5, UPT, UPT, UR5, 0x8, URZ ;  /* 0x0000000805057890 */ /* 0x000fe2000fffe0ff */
[C---:B------:R-:W-:Y:S01]  /*01d0*/  VIADD R10, R4.reuse, 0x1 ;  /* 0x00000001040a7836 */ /* 0x040fe20000000000 */
[----:B------:R-:W-:Y:S01]  /*01e0*/  FSEL R11, RZ, 1.875, P6 ;  /* 0x3ff00000ff0b7808 */ /* 0x000fe20003000000 */
[C---:B------:R-:W-:Y:S02]  /*01f0*/  VIADD R12, R4.reuse, 0x2 ;  /* 0x00000002040c7836 */ /* 0x040fe40000000000 */
[C---:B------:R-:W-:Y:S01]  /*0200*/  VIADD R14, R4.reuse, 0x3 ;  /* 0x00000003040e7836 */ /* 0x040fe20000000000 */
[C---:B------:R-:W-:Y:S01]  /*0210*/  ISETP.NE.AND P2, PT, R7.reuse, R10, PT ;  /* 0x0000000a0700720c */ /* 0x040fe20003f45270 */
[C---:B------:R-:W-:Y:S01]  /*0220*/  VIADD R10, R4.reuse, 0x4 ;  /* 0x00000004040a7836 */ /* 0x040fe20000000000 */
[C---:B------:R-:W-:Y:S01]  /*0230*/  ISETP.NE.AND P1, PT, R7.reuse, R12, PT ;  /* 0x0000000c0700720c */ /* 0x040fe20003f25270 */
[C---:B------:R-:W-:Y:S01]  /*0240*/  VIADD R12, R4.reuse, 0x5 ;  /* 0x00000005040c7836 */ /* 0x040fe20000000000 */
[----:B------:R-:W-:Y:S01]  /*0250*/  FSEL R13, RZ, 1.875, P2 ;  /* 0x3ff00000ff0d7808 */ /* 0x000fe20001000000 */
[----:B------:R-:W-:Y:S01]  /*0260*/  IMAD.MOV.U32 R18, RZ, RZ, RZ ;  /* 0x000000ffff127224 */ /* 0x000fe200078e00ff */
[C---:B------:R-:W-:Y:S01]  /*0270*/  ISETP.NE.AND P3, PT, R7.reuse, R10, PT ;  /* 0x0000000a0700720c */ /* 0x040fe20003f65270 */
[C---:B------:R-:W-:Y:S01]  /*0280*/  VIADD R10, R4.reuse, 0x6 ;  /* 0x00000006040a7836 */ /* 0x040fe20000000000 */
[----:B------:R-:W-:Y:S01]  /*0290*/  ISETP.NE.AND P5, PT, R7, R12, PT ;  /* 0x0000000c0700720c */ /* 0x000fe20003fa5270 */
[----:B------:R-:W-:Y:S01]  /*02a0*/  VIADD R12, R4, 0x7 ;  /* 0x00000007040c7836 */ /* 0x000fe20000000000 */
[----:B------:R-:W-:Y:S01]  /*02b0*/  FSEL R15, RZ, 1.875, P1 ;  /* 0x3ff00000ff0f7808 */ /* 0x000fe20000800000 */
[----:B--2---:R-:W-:Y:S01]  /*02c0*/  IMAD.WIDE R4, R9, 0x8, R2 ;  /* 0x0000000809047825 */ /* 0x004fe200078e0202 */
[----:B------:R-:W-:-:S02]  /*02d0*/  ISETP.NE.AND P6, PT, R7, R10, PT ;  /* 0x0000000a0700720c */ /* 0x000fc40003fc5270 */
[----:B------:R-:W-:Y:S01]  /*02e0*/  ISETP.NE.AND P1, PT, R25, UR4, PT ;  /* 0x0000000419007c0c */ /* 0x000fe2000bf25270 */
[----:B------:R-:W-:Y:S01]  /*02f0*/  IMAD.MOV.U32 R10, RZ, RZ, RZ ;  /* 0x000000ffff0a7224 */ /* 0x000fe200078e00ff */
[C---:B------:R-:W-:Y:S01]  /*0300*/  ISETP.NE.AND P4, PT, R7.reuse, R14, PT ;  /* 0x0000000e0700720c */ /* 0x040fe20003f85270 */
[----:B------:R-:W-:Y:S01]  /*0310*/  IMAD.MOV.U32 R14, RZ, RZ, RZ ;  /* 0x000000ffff0e7224 */ /* 0x000fe200078e00ff */
[----:B------:R-:W-:Y:S01]  /*0320*/  ISETP.NE.AND P2, PT, R7, R12, PT ;  /* 0x0000000c0700720c */ /* 0x000fe20003f45270 */
[----:B------:R-:W-:Y:S01]  /*0330*/  IMAD.MOV.U32 R12, RZ, RZ, RZ ;  /* 0x000000ffff0c7224 */ /* 0x000fe200078e00ff */
[----:B-1----:R0:W-:Y:S01]  /*0340*/  STG.E.64 desc[UR6][R4.64], R10 ;  /* 0x0000000a04007986 */ /* 0x0021e2000c101b06 */
[----:B------:R-:W-:Y:S01]  /*0350*/  FSEL R17, RZ, 1.875, P4 ;  /* 0x3ff00000ff117808 */ /* 0x000fe20002000000 */
[----:B------:R-:W-:Y:S01]  /*0360*/  IMAD.MOV.U32 R20, RZ, RZ, RZ ;  /* 0x000000ffff147224 */ /* 0x000fe200078e00ff */
[----:B------:R-:W-:Y:S01]  /*0370*/  FSEL R19, RZ, 1.875, P3 ;  /* 0x3ff00000ff137808 */ /* 0x000fe20001800000 */
[----:B------:R-:W-:Y:S01]  /*0380*/  IMAD.MOV.U32 R22, RZ, RZ, RZ ;  /* 0x000000ffff167224 */ /* 0x000fe200078e00ff */
[----:B------:R-:W-:Y:S01]  /*0390*/  FSEL R21, RZ, 1.875, P5 ;  /* 0x3ff00000ff157808 */ /* 0x000fe20002800000 */
[----:B------:R3:W-:Y:S01]  /*03a0*/  STG.E.64 desc[UR6][R4.64+0x8], R12 ;  /* 0x0000080c04007986 */ /* 0x0007e2000c101b06 */
[----:B------:R-:W-:Y:S01]  /*03b0*/  FSEL R23, RZ, 1.875, P6 ;  /* 0x3ff00000ff177808 */ /* 0x000fe20003000000 */
[----:B------:R-:W-:-:S02]  /*03c0*/  VIADD R8, R8, 0x8 ;  /* 0x0000000808087836 */ /* 0x000fc40000000000 */
[----:B------:R3:W-:Y:S01]  /*03d0*/  STG.E.64 desc[UR6][R4.64+0x10], R14 ;  /* 0x0000100e04007986 */ /* 0x0007e2000c101b06 */
[----:B------:R-:W-:Y:S01]  /*03e0*/  VIADD R9, R9, 0x8 ;  /* 0x0000000809097836 */ /* 0x000fe20000000000 */
[----:B0-----:R-:W-:Y:S02]  /*03f0*/  FSEL R11, RZ, 1.875, P2 ;  /* 0x3ff00000ff0b7808 */ /* 0x001fe40001000000 */
[----:B------:R3:W-:Y:S04]  /*0400*/  STG.E.64 desc[UR6][R4.64+0x18], R16 ;  /* 0x0000181004007986 */ /* 0x0007e8000c101b06 */
[----:B------:R3:W-:Y:S04]  /*0410*/  STG.E.64 desc[UR6][R4.64+0x20], R18 ;  /* 0x0000201204007986 */ /* 0x0007e8000c101b06 */
[----:B------:R3:W-:Y:S04]  /*0420*/  STG.E.64 desc[UR6][R4.64+0x28], R20 ;  /* 0x0000281404007986 */ /* 0x0007e8000c101b06 */
[----:B------:R3:W-:Y:S04]  /*0430*/  STG.E.64 desc[UR6][R4.64+0x30], R22 ;  /* 0x0000301604007986 */ /* 0x0007e8000c101b06 */
[----:B------:R3:W-:Y:S01]  /*0440*/  STG.E.64 desc[UR6][R4.64+0x38], R10 ;  /* 0x0000380a04007986 */ /* 0x0007e2000c101b06 */
[----:B------:R-:W-:Y:S05]  /*0450*/  @P1 BRA `(.L_x_42) ;  /* 0xfffffffc00481947 */ /* 0x000fea000383ffff */
.L_x_41:
[----:B01----:R-:W-:Y:S05]  /*0460*/  @!P0 EXIT ;  /* 0x000000000000894d */ /* 0x003fea0003800000 */
[----:B------:R-:W-:Y:S01]  /*0470*/  ISETP.GE.U32.AND P0, PT, R24, 0x4, PT ;  /* 0x000000041800780c */ /* 0x000fe20003f06070 */
[----:B------:R-:W-:Y:S01]  /*0480*/  IMAD R6, R7, R6, RZ ;  /* 0x0000000607067224 */ /* 0x000fe200078e02ff */
[----:B---3--:R-:W-:-:S04]  /*0490*/  LOP3.LUT R14, R0, 0x3, RZ, 0xc0, !PT ;  /* 0x00000003000e7812 */ /* 0x008fc800078ec0ff */
[----:B------:R-:W-:-:S07]  /*04a0*/  ISETP.NE.AND P3, PT, R14, RZ, PT ;  /* 0x000000ff0e00720c */ /* 0x000fce0003f65270 */
[----:B------:R-:W-:Y:S06]  /*04b0*/  @!P0 BRA `(.L_x_43) ;  /* 0x0000000000608947 */ /* 0x000fec0003800000 */
[----:B------:R-:W0:Y:S01]  /*04c0*/  LDC.64 R2, c[0x0][0x380] ;  /* 0x0000e000ff027b82 */ /* 0x000e220000000a00 */
[----:B------:R-:W-:Y:S01]  /*04d0*/  IADD3 R4, PT, PT, -R0, UR5, RZ ;  /* 0x0000000500047c10 */ /* 0x000fe2000fffe1ff */
[----:B------:R-:W-:Y:S01]  /*04e0*/  VIADD R9, R6, UR5 ;  /* 0x0000000506097c36 */ /* 0x000fe20008000000 */
[----:B------:R-:W-:Y:S01]  /*04f0*/  UIADD3 UR5, UPT, UPT, UR5, 0x4, URZ ;  /* 0x0000000405057890 */ /* 0x000fe2000fffe0ff */
[----:B------:R-:W-:Y:S01]  /*0500*/  IMAD.MOV.U32 R12, RZ, RZ, RZ ;  /* 0x000000ffff0c7224 */ /* 0x000fe200078e00ff */
[C---:B------:R-:W-:Y:S01]  /*0510*/  ISETP.NE.AND P0, PT, R7.reuse, R4, PT ;  /* 0x000000040700720c */ /* 0x040fe20003f05270 */
[C---:B------:R-:W-:Y:S02]  /*0520*/  VIADD R8, R4.reuse, 0x1 ;  /* 0x0000000104087836 */ /* 0x040fe40000000000 */
[C---:B------:R-:W-:Y:S01]  /*0530*/  VIADD R10, R4.reuse, 0x2 ;  /* 0x00000002040a7836 */ /* 0x040fe20000000000 */
[----:B------:R-:W-:Y:S01]  /*0540*/  FSEL R5, RZ, 1.875, P0 ;  /* 0x3ff00000ff057808 */ /* 0x000fe20000000000 */
[----:B------:R-:W-:Y:S01]  /*0550*/  VIADD R4, R4, 0x3 ;  /* 0x0000000304047836 */ /* 0x000fe20000000000 */
[C---:B------:R-:W-:Y:S01]  /*0560*/  ISETP.NE.AND P1, PT, R7.reuse, R8, PT ;  /* 0x000000080700720c */ /* 0x040fe20003f25270 */
[----:B------:R-:W-:Y:S01]  /*0570*/  IMAD.MOV.U32 R8, RZ, RZ, RZ ;  /* 0x000000ffff087224 */ /* 0x000fe200078e00ff */
[C---:B------:R-:W-:Y:S01]  /*0580*/  ISETP.NE.AND P0, PT, R7.reuse, R10, PT ;  /* 0x0000000a0700720c */ /* 0x040fe20003f05270 */
[----:B------:R-:W-:Y:S01]  /*0590*/  IMAD.MOV.U32 R10, RZ, RZ, RZ ;  /* 0x000000ffff0a7224 */ /* 0x000fe200078e00ff */
[----:B------:R-:W-:Y:S01]  /*05a0*/  ISETP.NE.AND P2, PT, R7, R4, PT ;  /* 0x000000040700720c */ /* 0x000fe20003f45270 */
[----:B------:R-:W-:Y:S01]  /*05b0*/  IMAD.MOV.U32 R4, RZ, RZ, RZ ;  /* 0x000000ffff047224 */ /* 0x000fe200078e00ff */
[----:B------:R-:W-:-:S02]  /*05c0*/  FSEL R11, RZ, 1.875, P0 ;  /* 0x3ff00000ff0b7808 */ /* 0x000fc40000000000 */
[----:B------:R-:W-:Y:S01]  /*05d0*/  FSEL R13, RZ, 1.875, P2 ;  /* 0x3ff00000ff0d7808 */ /* 0x000fe20001000000 */
[----:B0-----:R-:W-:Y:S01]  /*05e0*/  IMAD.WIDE R2, R9, 0x8, R2 ;  /* 0x0000000809027825 */ /* 0x001fe200078e0202 */
[----:B------:R-:W-:-:S04]  /*05f0*/  FSEL R9, RZ, 1.875, P1 ;  /* 0x3ff00000ff097808 */ /* 0x000fc80000800000 */
[----:B------:R0:W-:Y:S04]  /*0600*/  STG.E.64 desc[UR6][R2.64], R4 ;  /* 0x0000000402007986 */ /* 0x0001e8000c101b06 */
[----:B------:R0:W-:Y:S04]  /*0610*/  STG.E.64 desc[UR6][R2.64+0x8], R8 ;  /* 0x0000080802007986 */ /* 0x0001e8000c101b06 */
[----:B------:R0:W-:Y:S04]  /*0620*/  STG.E.64 desc[UR6][R2.64+0x10], R10 ;  /* 0x0000100a02007986 */ /* 0x0001e8000c101b06 */
[----:B------:R0:W-:Y:S02]  /*0630*/  STG.E.64 desc[UR6][R2.64+0x18], R12 ;  /* 0x0000180c02007986 */ /* 0x0001e4000c101b06 */
.L_x_43:
[----:B------:R-:W-:Y:S05]  /*0640*/  @!P3 EXIT ;  /* 0x000000000000b94d */ /* 0x000fea0003800000 */
[----:B------:R-:W-:Y:S02]  /*0650*/  ISETP.NE.AND P0, PT, R14, 0x1, PT ;  /* 0x000000010e00780c */ /* 0x000fe40003f05270 */
[----:B0-----:R-:W-:-:S04]  /*0660*/  LOP3.LUT R2, R0, 0x1, RZ, 0xc0, !PT ;  /* 0x0000000100027812 */ /* 0x001fc800078ec0ff */
[----:B------:R-:W-:-:S07]  /*0670*/  ISETP.NE.U32.AND P1, PT, R2, 0x1, PT ;  /* 0x000000010200780c */ /* 0x000fce0003f25070 */
[----:B------:R-:W-:Y:S06]  /*0680*/  @!P0 BRA `(.L_x_44) ;  /* 0x0000000000388947 */ /* 0x000fec0003800000 */
[----:B------:R-:W0:Y:S01]  /*0690*/  LDC.64 R2, c[0x0][0x380] ;  /* 0x0000e000ff027b82 */ /* 0x000e220000000a00 */
[----:B------:R-:W-:Y:S01]  /*06a0*/  IADD3 R4, PT, PT, -R0, UR5, RZ ;  /* 0x0000000500047c10 */ /* 0x000fe2000fffe1ff */
[----:B------:R-:W-:Y:S01]  /*06b0*/  VIADD R9, R6, UR5 ;  /* 0x0000000506097c36 */ /* 0x000fe20008000000 */
[----:B------:R-:W-:Y:S02]  /*06c0*/  UIADD3 UR5, UPT, UPT, UR5, 0x2, URZ ;  /* 0x0000000205057890 */ /* 0x000fe4000fffe0ff */
[C---:B------:R-:W-:Y:S01]  /*06d0*/  ISETP.NE.AND P0, PT, R7.reuse, R4, PT ;  /* 0x000000040700720c */ /* 0x040fe20003f05270 */
[----:B------:R-:W-:Y:S02]  /*06e0*/  VIADD R8, R4, 0x1 ;  /* 0x0000000104087836 */ /* 0x000fe40000000000 */
[----:B------:R-:W-:Y:S01]  /*06f0*/  IMAD.MOV.U32 R4, RZ, RZ, RZ ;  /* 0x000000ffff047224 */ /* 0x000fe200078e00ff */
[----:B------:R-:W-:Y:S02]  /*0700*/  FSEL R5, RZ, 1.875, P0 ;  /* 0x3ff00000ff057808 */ /* 0x000fe40000000000 */
[----:B------:R-:W-:Y:S01]  /*0710*/  ISETP.NE.AND P2, PT, R7, R8, PT ;  /* 0x000000080700720c */ /* 0x000fe20003f45270 */
[----:B------:R-:W-:-:S02]  /*0720*/  IMAD.MOV.U32 R8, RZ, RZ, RZ ;  /* 0x000000ffff087224 */ /* 0x000fc400078e00ff */
[----:B0-----:R-:W-:Y:S01]  /*0730*/  IMAD.WIDE R2, R9, 0x8, R2 ;  /* 0x0000000809027825 */ /* 0x001fe200078e0202 */
[----:B------:R-:W-:-:S04]  /*0740*/  FSEL R9, RZ, 1.875, P2 ;  /* 0x3ff00000ff097808 */ /* 0x000fc80001000000 */
[----:B------:R0:W-:Y:S04]  /*0750*/  STG.E.64 desc[UR6][R2.64], R4 ;  /* 0x0000000402007986 */ /* 0x0001e8000c101b06 */
[----:B------:R0:W-:Y:S02]  /*0760*/  STG.E.64 desc[UR6][R2.64+0x8], R8 ;  /* 0x0000080802007986 */ /* 0x0001e4000c101b06 */
.L_x_44:
[----:B------:R-:W-:Y:S05]  /*0770*/  @P1 EXIT ;  /* 0x000000000000194d */ /* 0x000fea0003800000 */
[----:B0-----:R-:W0:Y:S01]  /*0780*/  LDC.64 R2, c[0x0][0x380] ;  /* 0x0000e000ff027b82 */ /* 0x001e220000000a00 */
[----:B------:R-:W-:Y:S01]  /*0790*/  IADD3 R0, PT, PT, -R0, UR5, RZ ;  /* 0x0000000500007c10 */ /* 0x000fe2000fffe1ff */
[----:B------:R-:W-:Y:S02]  /*07a0*/  VIADD R9, R6, UR5 ;  /* 0x0000000506097c36 */ /* 0x000fe40008000000 */
[----:B------:R-:W-:Y:S01]  /*07b0*/  IMAD.MOV.U32 R4, RZ, RZ, RZ ;  /* 0x000000ffff047224 */ /* 0x000fe200078e00ff */
[----:B------:R-:W-:-:S04]  /*07c0*/  ISETP.NE.AND P0, PT, R7, R0, PT ;  /* 0x000000000700720c */ /* 0x000fc80003f05270 */
[----:B------:R-:W-:Y:S01]  /*07d0*/  FSEL R5, RZ, 1.875, P0 ;  /* 0x3ff00000ff057808 */ /* 0x000fe20000000000 */
[----:B0-----:R-:W-:-:S05]  /*07e0*/  IMAD.WIDE R2, R9, 0x8, R2 ;  /* 0x0000000809027825 */ /* 0x001fca00078e0202 */
[----:B------:R-:W-:Y:S01]  /*07f0*/  STG.E.64 desc[UR6][R2.64], R4 ;  /* 0x0000000402007986 */ /* 0x000fe2000c101b06 */
[----:B------:R-:W-:Y:S05]  /*0800*/  EXIT ;  /* 0x000000000000794d */ /* 0x000fea0003800000 */
.L_x_45:
        /* <DEDUP_REMOVED lines=15> */
.L_x_51:


//--------------------- .nv.shared.reserved.0     --------------------------
	.section	.nv.shared.reserved.0,"aw",@nobits
	.weak		__nv_reservedSMEM_offset_0_alias
	.size		__nv_reservedSMEM_offset_0_alias, 0, 64
	.other		__nv_reservedSMEM_offset_0_alias,@"STO_CUDA_RESERVED_SHARED STV_DEFAULT"
__nv_reservedSMEM_offset_0_alias:
	.zero		0
	.zero		64


//--------------------- .nv.constant0._Z18reduceToUnitMatrixPdi --------------------------
	.section	.nv.constant0._Z18reduceToUnitMatrixPdi,"a",@progbits
	.sectionflags	@""
	.align	4
.nv.constant0._Z18reduceToUnitMatrixPdi:
	.zero		908


//--------------------- .nv.constant0._Z16reduceToDiagonalPdi --------------------------
	.section	.nv.constant0._Z16reduceToDiagonalPdi,"a",@progbits
	.sectionflags	@""
	.align	4
.nv.constant0._Z16reduceToDiagonalPdi:
	.zero		908


//--------------------- .nv.constant0._Z15partialPivotingPdi --------------------------
	.section	.nv.constant0._Z15partialPivotingPdi,"a",@progbits
	.sectionflags	@""
	.align	4
.nv.constant0._Z15partialPivotingPdi:
	.zero		908


//--------------------- .nv.constant0._Z25makeRightHandSideIdentityPdi --------------------------
	.section	.nv.constant0._Z25makeRightHandSideIdentityPdi,"a",@progbits
	.sectionflags	@""
	.align	4
.nv.constant0._Z25makeRightHandSideIdentityPdi:
	.zero		908


//--------------------- SYMBOLS --------------------------

	.type		.nv.reservedSmem.offset0,@object
	.size		.nv.reservedSmem.offset0,0x4
